//
// Generated by NVIDIA NVVM Compiler
//
// Compiler Build ID: CL-36424714
// Cuda compilation tools, release 13.0, V13.0.88
// Based on NVVM 20.0.0
//

.version 9.0
.target sm_100
.address_size 64

	// .globl	_ZN13matmul_l1_reg13matmul_l1_regEiiiPKfS1_Pf
.extern .shared .align 16 .b8 _ZN13matmul_l1_reg5shmemE[];
.extern .shared .align 16 .b8 _ZN15matmul_improved5shmemE[];

.visible .entry _ZN13matmul_l1_reg13matmul_l1_regEiiiPKfS1_Pf(
	.param .u32 _ZN13matmul_l1_reg13matmul_l1_regEiiiPKfS1_Pf_param_0,
	.param .u32 _ZN13matmul_l1_reg13matmul_l1_regEiiiPKfS1_Pf_param_1,
	.param .u32 _ZN13matmul_l1_reg13matmul_l1_regEiiiPKfS1_Pf_param_2,
	.param .u64 .ptr .align 1 _ZN13matmul_l1_reg13matmul_l1_regEiiiPKfS1_Pf_param_3,
	.param .u64 .ptr .align 1 _ZN13matmul_l1_reg13matmul_l1_regEiiiPKfS1_Pf_param_4,
	.param .u64 .ptr .align 1 _ZN13matmul_l1_reg13matmul_l1_regEiiiPKfS1_Pf_param_5
)
{
	.reg .pred 	%p<10>;
	.reg .b32 	%r<103>;
	.reg .b32 	%f<99>;
	.reg .b64 	%rd<26>;

	ld.param.u32 	%r40, [_ZN13matmul_l1_reg13matmul_l1_regEiiiPKfS1_Pf_param_0];
	ld.param.u32 	%r41, [_ZN13matmul_l1_reg13matmul_l1_regEiiiPKfS1_Pf_param_1];
	ld.param.u32 	%r39, [_ZN13matmul_l1_reg13matmul_l1_regEiiiPKfS1_Pf_param_2];
	ld.param.u64 	%rd3, [_ZN13matmul_l1_reg13matmul_l1_regEiiiPKfS1_Pf_param_3];
	ld.param.u64 	%rd4, [_ZN13matmul_l1_reg13matmul_l1_regEiiiPKfS1_Pf_param_4];
	mov.u32 	%r1, %ntid.x;
	shl.b32 	%r2, %r1, 1;
	mov.u32 	%r3, %ntid.y;
	shl.b32 	%r4, %r3, 1;
	mov.u32 	%r5, %tid.x;
	shl.b32 	%r6, %r5, 1;
	mov.u32 	%r7, %tid.y;
	shl.b32 	%r8, %r7, 1;
	mov.u32 	%r42, %ctaid.y;
	mad.lo.s32 	%r9, %r4, %r42, %r8;
	mov.u32 	%r43, %ctaid.x;
	mad.lo.s32 	%r44, %r2, %r43, %r6;
	setp.ge.u32 	%p1, %r9, %r40;
	setp.ge.u32 	%p2, %r44, %r41;
	or.pred  	%p3, %p1, %p2;
	@%p3 bra 	$L__BB0_11;
	add.s32 	%r45, %r2, %r39;
	add.s32 	%r11, %r45, -1;
	setp.gt.u32 	%p4, %r2, %r11;
	mov.f32 	%f87, 0f00000000;
	mov.f32 	%f88, %f87;
	mov.f32 	%f89, %f87;
	mov.f32 	%f90, %f87;
	@%p4 bra 	$L__BB0_10;
	cvta.to.global.u64 	%rd1, %rd4;
	cvta.to.global.u64 	%rd2, %rd3;
	mul.lo.s32 	%r47, %r2, %r4;
	shl.b32 	%r48, %r47, 2;
	mov.u32 	%r49, _ZN13matmul_l1_reg5shmemE;
	add.s32 	%r12, %r49, %r48;
	mul.lo.s32 	%r13, %r9, %r39;
	mul.lo.s32 	%r14, %r8, %r2;
	add.s32 	%r50, %r14, %r6;
	shl.b32 	%r51, %r50, 2;
	add.s32 	%r15, %r49, %r51;
	add.s32 	%r16, %r12, %r51;
	shl.b32 	%r17, %r1, 3;
	div.u32 	%r52, %r11, %r2;
	max.u32 	%r18, %r52, 1;
	shl.b32 	%r53, %r3, 4;
	or.b32  	%r54, %r53, 8;
	shl.b32 	%r55, %r5, 3;
	mad.lo.s32 	%r19, %r1, %r54, %r55;
	add.s32 	%r56, %r53, 16;
	mad.lo.s32 	%r20, %r1, %r56, %r55;
	add.s32 	%r57, %r53, 24;
	mad.lo.s32 	%r21, %r1, %r57, %r55;
	mul.lo.s32 	%r58, %r3, %r1;
	shl.b32 	%r59, %r58, 4;
	add.s32 	%r22, %r59, %r55;
	mul.lo.s32 	%r60, %r7, %r1;
	shl.b32 	%r61, %r60, 4;
	add.s32 	%r23, %r49, %r61;
	shl.b32 	%r62, %r7, 4;
	or.b32  	%r63, %r62, 8;
	mad.lo.s32 	%r64, %r1, %r63, %r49;
	add.s32 	%r24, %r64, 8;
	mov.b32 	%r97, 0;
	mov.f32 	%f87, 0f00000000;
$L__BB0_3:
	setp.eq.s32 	%p5, %r1, 1;
	mad.lo.s32 	%r66, %r97, %r2, %r6;
	mad.lo.s32 	%r67, %r97, %r4, %r8;
	add.s32 	%r68, %r66, %r13;
	mad.lo.s32 	%r69, %r67, %r41, %r44;
	mul.wide.u32 	%rd6, %r68, 4;
	add.s64 	%rd7, %rd2, %rd6;
	ld.global.f32 	%f31, [%rd7];
	mul.wide.u32 	%rd8, %r69, 4;
	add.s64 	%rd9, %rd1, %rd8;
	ld.global.f32 	%f32, [%rd9];
	st.shared.f32 	[%r16], %f32;
	ld.global.f32 	%f33, [%rd7+4];
	st.shared.v2.f32 	[%r15], {%f31, %f33};
	ld.global.f32 	%f34, [%rd9+4];
	st.shared.f32 	[%r16+4], %f34;
	add.s32 	%r70, %r68, %r39;
	add.s32 	%r71, %r69, %r41;
	mul.wide.u32 	%rd10, %r70, 4;
	add.s64 	%rd11, %rd2, %rd10;
	ld.global.f32 	%f35, [%rd11];
	mul.wide.u32 	%rd12, %r71, 4;
	add.s64 	%rd13, %rd1, %rd12;
	ld.global.f32 	%f36, [%rd13];
	add.s32 	%r72, %r16, %r17;
	st.shared.f32 	[%r72], %f36;
	add.s32 	%r73, %r70, 1;
	mul.wide.u32 	%rd14, %r73, 4;
	add.s64 	%rd15, %rd2, %rd14;
	ld.global.f32 	%f37, [%rd15];
	add.s32 	%r74, %r15, %r17;
	st.shared.v2.f32 	[%r74], {%f35, %f37};
	add.s32 	%r75, %r71, 1;
	mul.wide.u32 	%rd16, %r75, 4;
	add.s64 	%rd17, %rd1, %rd16;
	ld.global.f32 	%f38, [%rd17];
	st.shared.f32 	[%r72+4], %f38;
	bar.sync 	0;
	mov.b32 	%r102, 0;
	@%p5 bra 	$L__BB0_7;
	and.b32  	%r77, %r1, -2;
	neg.s32 	%r101, %r77;
	mov.u32 	%r100, _ZN13matmul_l1_reg5shmemE;
	mov.u32 	%r98, %r24;
	mov.u32 	%r99, %r23;
$L__BB0_5:
	ld.shared.v4.f32 	{%f39, %f40, %f41, %f42}, [%r99];
	add.s32 	%r78, %r100, %r22;
	ld.shared.v2.f32 	{%f43, %f44}, [%r78];
	ld.shared.v2.f32 	{%f45, %f46}, [%r98+-8];
	add.s32 	%r79, %r100, %r19;
	ld.shared.v2.f32 	{%f47, %f48}, [%r79];
	fma.rn.f32 	%f49, %f39, %f43, %f90;
	fma.rn.f32 	%f50, %f40, %f47, %f49;
	fma.rn.f32 	%f51, %f39, %f44, %f89;
	fma.rn.f32 	%f52, %f40, %f48, %f51;
	fma.rn.f32 	%f53, %f45, %f43, %f88;
	fma.rn.f32 	%f54, %f46, %f47, %f53;
	fma.rn.f32 	%f55, %f45, %f44, %f87;
	fma.rn.f32 	%f56, %f46, %f48, %f55;
	add.s32 	%r80, %r100, %r20;
	ld.shared.v2.f32 	{%f57, %f58}, [%r80];
	ld.shared.v2.f32 	{%f59, %f60}, [%r98];
	add.s32 	%r81, %r100, %r21;
	ld.shared.v2.f32 	{%f61, %f62}, [%r81];
	fma.rn.f32 	%f63, %f41, %f57, %f50;
	fma.rn.f32 	%f90, %f42, %f61, %f63;
	fma.rn.f32 	%f64, %f41, %f58, %f52;
	fma.rn.f32 	%f89, %f42, %f62, %f64;
	fma.rn.f32 	%f65, %f59, %f57, %f54;
	fma.rn.f32 	%f88, %f60, %f61, %f65;
	fma.rn.f32 	%f66, %f59, %f58, %f56;
	fma.rn.f32 	%f87, %f60, %f62, %f66;
	add.s32 	%r101, %r101, 2;
	shl.b32 	%r82, %r1, 5;
	add.s32 	%r100, %r100, %r82;
	add.s32 	%r99, %r99, 16;
	add.s32 	%r98, %r98, 16;
	setp.ne.s32 	%p6, %r101, 0;
	@%p6 bra 	$L__BB0_5;
	shl.b32 	%r83, %r1, 1;
	and.b32  	%r102, %r83, 4092;
$L__BB0_7:
	and.b32  	%r84, %r1, 1;
	setp.eq.b32 	%p7, %r84, 1;
	not.pred 	%p8, %p7;
	@%p8 bra 	$L__BB0_9;
	add.s32 	%r85, %r14, %r102;
	mad.lo.s32 	%r86, %r102, %r2, %r6;
	shl.b32 	%r87, %r85, 2;
	mov.u32 	%r88, _ZN13matmul_l1_reg5shmemE;
	add.s32 	%r89, %r88, %r87;
	ld.shared.v2.f32 	{%f67, %f68}, [%r89];
	shl.b32 	%r90, %r86, 2;
	add.s32 	%r91, %r12, %r90;
	ld.shared.v2.f32 	{%f69, %f70}, [%r91];
	add.s32 	%r92, %r89, %r17;
	ld.shared.v2.f32 	{%f71, %f72}, [%r92];
	add.s32 	%r93, %r91, %r17;
	ld.shared.v2.f32 	{%f73, %f74}, [%r93];
	fma.rn.f32 	%f75, %f67, %f69, %f90;
	fma.rn.f32 	%f90, %f68, %f73, %f75;
	fma.rn.f32 	%f76, %f67, %f70, %f89;
	fma.rn.f32 	%f89, %f68, %f74, %f76;
	fma.rn.f32 	%f77, %f71, %f69, %f88;
	fma.rn.f32 	%f88, %f72, %f73, %f77;
	fma.rn.f32 	%f78, %f71, %f70, %f87;
	fma.rn.f32 	%f87, %f72, %f74, %f78;
$L__BB0_9:
	bar.sync 	0;
	add.s32 	%r97, %r97, 1;
	setp.ne.s32 	%p9, %r97, %r18;
	@%p9 bra 	$L__BB0_3;
$L__BB0_10:
	ld.param.u64 	%rd25, [_ZN13matmul_l1_reg13matmul_l1_regEiiiPKfS1_Pf_param_5];
	cvta.to.global.u64 	%rd18, %rd25;
	mad.lo.s32 	%r94, %r9, %r41, %r44;
	mul.wide.u32 	%rd19, %r94, 4;
	add.s64 	%rd20, %rd18, %rd19;
	st.global.f32 	[%rd20], %f90;
	st.global.f32 	[%rd20+4], %f89;
	add.s32 	%r95, %r94, %r41;
	mul.wide.u32 	%rd21, %r95, 4;
	add.s64 	%rd22, %rd18, %rd21;
	st.global.f32 	[%rd22], %f88;
	add.s32 	%r96, %r95, 1;
	mul.wide.u32 	%rd23, %r96, 4;
	add.s64 	%rd24, %rd18, %rd23;
	st.global.f32 	[%rd24], %f87;
$L__BB0_11:
	ret;

}
	// .globl	_ZN15matmul_improved15matmul_improvedEiiiPKfS1_Pf
.visible .entry _ZN15matmul_improved15matmul_improvedEiiiPKfS1_Pf(
	.param .u32 _ZN15matmul_improved15matmul_improvedEiiiPKfS1_Pf_param_0,
	.param .u32 _ZN15matmul_improved15matmul_improvedEiiiPKfS1_Pf_param_1,
	.param .u32 _ZN15matmul_improved15matmul_improvedEiiiPKfS1_Pf_param_2,
	.param .u64 .ptr .align 1 _ZN15matmul_improved15matmul_improvedEiiiPKfS1_Pf_param_3,
	.param .u64 .ptr .align 1 _ZN15matmul_improved15matmul_improvedEiiiPKfS1_Pf_param_4,
	.param .u64 .ptr .align 1 _ZN15matmul_improved15matmul_improvedEiiiPKfS1_Pf_param_5
)
{
	.reg .pred 	%p<8>;
	.reg .b32 	%r<164>;
	.reg .b32 	%f<216>;
	.reg .b64 	%rd<62>;

	ld.param.u32 	%r57, [_ZN15matmul_improved15matmul_improvedEiiiPKfS1_Pf_param_1];
	ld.param.u32 	%r58, [_ZN15matmul_improved15matmul_improvedEiiiPKfS1_Pf_param_2];
	ld.param.u64 	%rd3, [_ZN15matmul_improved15matmul_improvedEiiiPKfS1_Pf_param_3];
	ld.param.u64 	%rd4, [_ZN15matmul_improved15matmul_improvedEiiiPKfS1_Pf_param_4];
	mov.u32 	%r1, %ntid.x;
	mul.lo.s32 	%r2, %r1, 3;
	mov.u32 	%r3, %ntid.y;
	mul.lo.s32 	%r4, %r3, 3;
	mov.u32 	%r59, %ctaid.y;
	mul.lo.s32 	%r5, %r4, %r59;
	mov.u32 	%r6, %tid.y;
	add.s32 	%r7, %r5, %r6;
	mov.u32 	%r60, %ctaid.x;
	mov.u32 	%r8, %tid.x;
	mad.lo.s32 	%r9, %r2, %r60, %r8;
	add.s32 	%r61, %r2, %r58;
	add.s32 	%r10, %r61, -1;
	setp.gt.u32 	%p1, %r2, %r10;
	mov.f32 	%f198, 0f00000000;
	mov.f32 	%f199, %f198;
	mov.f32 	%f200, %f198;
	mov.f32 	%f201, %f198;
	mov.f32 	%f202, %f198;
	mov.f32 	%f203, %f198;
	mov.f32 	%f204, %f198;
	mov.f32 	%f205, %f198;
	mov.f32 	%f206, %f198;
	@%p1 bra 	$L__BB1_10;
	cvta.to.global.u64 	%rd1, %rd4;
	cvta.to.global.u64 	%rd2, %rd3;
	mul.lo.s32 	%r63, %r2, %r4;
	shl.b32 	%r64, %r63, 2;
	mov.u32 	%r65, _ZN15matmul_improved5shmemE;
	add.s32 	%r11, %r65, %r64;
	mul.lo.s32 	%r12, %r7, %r58;
	mul.lo.s32 	%r13, %r6, %r2;
	add.s32 	%r66, %r8, %r13;
	shl.b32 	%r67, %r66, 2;
	add.s32 	%r14, %r65, %r67;
	add.s32 	%r15, %r11, %r67;
	shl.b32 	%r16, %r1, 2;
	add.s32 	%r17, %r14, %r16;
	add.s32 	%r18, %r15, %r16;
	add.s32 	%r68, %r3, %r6;
	add.s32 	%r69, %r68, %r5;
	mul.lo.s32 	%r19, %r69, %r58;
	mul.lo.s32 	%r20, %r68, %r2;
	add.s32 	%r70, %r8, %r20;
	shl.b32 	%r71, %r70, 2;
	add.s32 	%r21, %r65, %r71;
	add.s32 	%r22, %r11, %r71;
	add.s32 	%r23, %r21, %r16;
	add.s32 	%r24, %r22, %r16;
	add.s32 	%r72, %r68, %r3;
	add.s32 	%r73, %r69, %r3;
	mul.lo.s32 	%r25, %r73, %r58;
	mul.lo.s32 	%r26, %r72, %r2;
	add.s32 	%r74, %r8, %r26;
	shl.b32 	%r75, %r74, 2;
	add.s32 	%r27, %r65, %r75;
	add.s32 	%r28, %r11, %r75;
	add.s32 	%r29, %r27, %r16;
	add.s32 	%r30, %r28, %r16;
	and.b32  	%r31, %r4, 3;
	div.u32 	%r76, %r10, %r2;
	max.u32 	%r32, %r76, 1;
	mul.lo.s32 	%r77, %r3, %r1;
	shl.b32 	%r78, %r8, 2;
	mad.lo.s32 	%r79, %r77, 36, %r78;
	add.s32 	%r33, %r65, %r79;
	mul.lo.s32 	%r80, %r6, %r1;
	mad.lo.s32 	%r81, %r80, 12, %r65;
	add.s32 	%r34, %r81, 8;
	mul.lo.s32 	%r82, %r1, %r68;
	mad.lo.s32 	%r83, %r82, 12, %r65;
	add.s32 	%r35, %r83, 8;
	mul.lo.s32 	%r84, %r1, %r72;
	mad.lo.s32 	%r85, %r84, 12, %r65;
	add.s32 	%r36, %r85, 8;
	mov.b32 	%r157, 0;
	mov.f32 	%f198, 0f00000000;
$L__BB1_2:
	setp.lt.u32 	%p2, %r3, 2;
	mul.lo.s32 	%r87, %r157, %r2;
	add.s32 	%r88, %r12, %r87;
	mad.lo.s32 	%r89, %r157, %r4, %r6;
	mad.lo.s32 	%r90, %r89, %r57, %r9;
	add.s32 	%r91, %r88, %r8;
	mul.wide.u32 	%rd6, %r91, 4;
	add.s64 	%rd7, %rd2, %rd6;
	ld.global.f32 	%f84, [%rd7];
	st.shared.f32 	[%r14], %f84;
	mul.wide.u32 	%rd8, %r90, 4;
	add.s64 	%rd9, %rd1, %rd8;
	ld.global.f32 	%f85, [%rd9];
	st.shared.f32 	[%r15], %f85;
	add.s32 	%r92, %r91, %r1;
	mul.wide.u32 	%rd10, %r92, 4;
	add.s64 	%rd11, %rd2, %rd10;
	ld.global.f32 	%f86, [%rd11];
	st.shared.f32 	[%r17], %f86;
	add.s32 	%r93, %r90, %r1;
	mul.wide.u32 	%rd12, %r93, 4;
	add.s64 	%rd13, %rd1, %rd12;
	ld.global.f32 	%f87, [%rd13];
	st.shared.f32 	[%r18], %f87;
	add.s32 	%r94, %r92, %r1;
	mul.wide.u32 	%rd14, %r94, 4;
	add.s64 	%rd15, %rd2, %rd14;
	ld.global.f32 	%f88, [%rd15];
	add.s32 	%r95, %r17, %r16;
	st.shared.f32 	[%r95], %f88;
	add.s32 	%r96, %r93, %r1;
	mul.wide.u32 	%rd16, %r96, 4;
	add.s64 	%rd17, %rd1, %rd16;
	ld.global.f32 	%f89, [%rd17];
	add.s32 	%r97, %r18, %r16;
	st.shared.f32 	[%r97], %f89;
	add.s32 	%r98, %r19, %r87;
	add.s32 	%r99, %r89, %r3;
	mad.lo.s32 	%r100, %r99, %r57, %r9;
	add.s32 	%r101, %r98, %r8;
	mul.wide.u32 	%rd18, %r101, 4;
	add.s64 	%rd19, %rd2, %rd18;
	ld.global.f32 	%f90, [%rd19];
	st.shared.f32 	[%r21], %f90;
	mul.wide.u32 	%rd20, %r100, 4;
	add.s64 	%rd21, %rd1, %rd20;
	ld.global.f32 	%f91, [%rd21];
	st.shared.f32 	[%r22], %f91;
	add.s32 	%r102, %r101, %r1;
	mul.wide.u32 	%rd22, %r102, 4;
	add.s64 	%rd23, %rd2, %rd22;
	ld.global.f32 	%f92, [%rd23];
	st.shared.f32 	[%r23], %f92;
	add.s32 	%r103, %r100, %r1;
	mul.wide.u32 	%rd24, %r103, 4;
	add.s64 	%rd25, %rd1, %rd24;
	ld.global.f32 	%f93, [%rd25];
	st.shared.f32 	[%r24], %f93;
	add.s32 	%r104, %r102, %r1;
	mul.wide.u32 	%rd26, %r104, 4;
	add.s64 	%rd27, %rd2, %rd26;
	ld.global.f32 	%f94, [%rd27];
	add.s32 	%r105, %r23, %r16;
	st.shared.f32 	[%r105], %f94;
	add.s32 	%r106, %r103, %r1;
	mul.wide.u32 	%rd28, %r106, 4;
	add.s64 	%rd29, %rd1, %rd28;
	ld.global.f32 	%f95, [%rd29];
	add.s32 	%r107, %r24, %r16;
	st.shared.f32 	[%r107], %f95;
	add.s32 	%r108, %r25, %r87;
	add.s32 	%r109, %r99, %r3;
	mad.lo.s32 	%r110, %r109, %r57, %r9;
	add.s32 	%r111, %r108, %r8;
	mul.wide.u32 	%rd30, %r111, 4;
	add.s64 	%rd31, %rd2, %rd30;
	ld.global.f32 	%f96, [%rd31];
	st.shared.f32 	[%r27], %f96;
	mul.wide.u32 	%rd32, %r110, 4;
	add.s64 	%rd33, %rd1, %rd32;
	ld.global.f32 	%f97, [%rd33];
	st.shared.f32 	[%r28], %f97;
	add.s32 	%r112, %r111, %r1;
	mul.wide.u32 	%rd34, %r112, 4;
	add.s64 	%rd35, %rd2, %rd34;
	ld.global.f32 	%f98, [%rd35];
	st.shared.f32 	[%r29], %f98;
	add.s32 	%r113, %r110, %r1;
	mul.wide.u32 	%rd36, %r113, 4;
	add.s64 	%rd37, %rd1, %rd36;
	ld.global.f32 	%f99, [%rd37];
	st.shared.f32 	[%r30], %f99;
	add.s32 	%r114, %r112, %r1;
	mul.wide.u32 	%rd38, %r114, 4;
	add.s64 	%rd39, %rd2, %rd38;
	ld.global.f32 	%f100, [%rd39];
	add.s32 	%r115, %r29, %r16;
	st.shared.f32 	[%r115], %f100;
	add.s32 	%r116, %r113, %r1;
	mul.wide.u32 	%rd40, %r116, 4;
	add.s64 	%rd41, %rd1, %rd40;
	ld.global.f32 	%f101, [%rd41];
	add.s32 	%r117, %r30, %r16;
	st.shared.f32 	[%r117], %f101;
	bar.sync 	0;
	mov.b32 	%r163, 0;
	@%p2 bra 	$L__BB1_5;
	and.b32  	%r118, %r4, -4;
	neg.s32 	%r162, %r118;
	mov.u32 	%r158, %r36;
	mov.u32 	%r159, %r35;
	mov.u32 	%r160, %r34;
	mov.u32 	%r161, %r33;
$L__BB1_4:
	and.b32  	%r163, %r4, 8188;
	ld.shared.f32 	%f102, [%r160+-8];
	ld.shared.f32 	%f103, [%r161];
	ld.shared.f32 	%f104, [%r159+-8];
	add.s32 	%r119, %r161, %r16;
	ld.shared.f32 	%f105, [%r119];
	ld.shared.f32 	%f106, [%r158+-8];
	add.s32 	%r120, %r119, %r16;
	ld.shared.f32 	%f107, [%r120];
	fma.rn.f32 	%f108, %f102, %f103, %f206;
	fma.rn.f32 	%f109, %f102, %f105, %f205;
	fma.rn.f32 	%f110, %f102, %f107, %f204;
	fma.rn.f32 	%f111, %f104, %f103, %f203;
	fma.rn.f32 	%f112, %f104, %f105, %f202;
	fma.rn.f32 	%f113, %f104, %f107, %f201;
	fma.rn.f32 	%f114, %f106, %f103, %f200;
	fma.rn.f32 	%f115, %f106, %f105, %f199;
	fma.rn.f32 	%f116, %f106, %f107, %f198;
	ld.shared.f32 	%f117, [%r160+-4];
	add.s32 	%r121, %r120, %r16;
	ld.shared.f32 	%f118, [%r121];
	ld.shared.f32 	%f119, [%r159+-4];
	add.s32 	%r122, %r121, %r16;
	ld.shared.f32 	%f120, [%r122];
	ld.shared.f32 	%f121, [%r158+-4];
	add.s32 	%r123, %r122, %r16;
	ld.shared.f32 	%f122, [%r123];
	fma.rn.f32 	%f123, %f117, %f118, %f108;
	fma.rn.f32 	%f124, %f117, %f120, %f109;
	fma.rn.f32 	%f125, %f117, %f122, %f110;
	fma.rn.f32 	%f126, %f119, %f118, %f111;
	fma.rn.f32 	%f127, %f119, %f120, %f112;
	fma.rn.f32 	%f128, %f119, %f122, %f113;
	fma.rn.f32 	%f129, %f121, %f118, %f114;
	fma.rn.f32 	%f130, %f121, %f120, %f115;
	fma.rn.f32 	%f131, %f121, %f122, %f116;
	ld.shared.f32 	%f132, [%r160];
	add.s32 	%r124, %r123, %r16;
	ld.shared.f32 	%f133, [%r124];
	ld.shared.f32 	%f134, [%r159];
	add.s32 	%r125, %r124, %r16;
	ld.shared.f32 	%f135, [%r125];
	ld.shared.f32 	%f136, [%r158];
	add.s32 	%r126, %r125, %r16;
	ld.shared.f32 	%f137, [%r126];
	fma.rn.f32 	%f138, %f132, %f133, %f123;
	fma.rn.f32 	%f139, %f132, %f135, %f124;
	fma.rn.f32 	%f140, %f132, %f137, %f125;
	fma.rn.f32 	%f141, %f134, %f133, %f126;
	fma.rn.f32 	%f142, %f134, %f135, %f127;
	fma.rn.f32 	%f143, %f134, %f137, %f128;
	fma.rn.f32 	%f144, %f136, %f133, %f129;
	fma.rn.f32 	%f145, %f136, %f135, %f130;
	fma.rn.f32 	%f146, %f136, %f137, %f131;
	ld.shared.f32 	%f147, [%r160+4];
	add.s32 	%r127, %r126, %r16;
	ld.shared.f32 	%f148, [%r127];
	ld.shared.f32 	%f149, [%r159+4];
	add.s32 	%r128, %r127, %r16;
	ld.shared.f32 	%f150, [%r128];
	ld.shared.f32 	%f151, [%r158+4];
	add.s32 	%r129, %r128, %r16;
	ld.shared.f32 	%f152, [%r129];
	fma.rn.f32 	%f206, %f147, %f148, %f138;
	fma.rn.f32 	%f205, %f147, %f150, %f139;
	fma.rn.f32 	%f204, %f147, %f152, %f140;
	fma.rn.f32 	%f203, %f149, %f148, %f141;
	fma.rn.f32 	%f202, %f149, %f150, %f142;
	fma.rn.f32 	%f201, %f149, %f152, %f143;
	fma.rn.f32 	%f200, %f151, %f148, %f144;
	fma.rn.f32 	%f199, %f151, %f150, %f145;
	fma.rn.f32 	%f198, %f151, %f152, %f146;
	add.s32 	%r162, %r162, 4;
	mad.lo.s32 	%r161, %r1, 48, %r161;
	add.s32 	%r160, %r160, 16;
	add.s32 	%r159, %r159, 16;
	add.s32 	%r158, %r158, 16;
	setp.ne.s32 	%p3, %r162, 0;
	@%p3 bra 	$L__BB1_4;
$L__BB1_5:
	setp.eq.s32 	%p4, %r31, 0;
	@%p4 bra 	$L__BB1_9;
	setp.eq.s32 	%p5, %r31, 1;
	mad.lo.s32 	%r130, %r163, %r2, %r8;
	add.s32 	%r131, %r13, %r163;
	shl.b32 	%r132, %r131, 2;
	mov.u32 	%r133, _ZN15matmul_improved5shmemE;
	add.s32 	%r51, %r133, %r132;
	ld.shared.f32 	%f153, [%r51];
	shl.b32 	%r134, %r130, 2;
	add.s32 	%r135, %r11, %r134;
	ld.shared.f32 	%f154, [%r135];
	add.s32 	%r136, %r20, %r163;
	shl.b32 	%r137, %r136, 2;
	add.s32 	%r52, %r133, %r137;
	ld.shared.f32 	%f155, [%r52];
	add.s32 	%r138, %r135, %r16;
	ld.shared.f32 	%f156, [%r138];
	add.s32 	%r139, %r26, %r163;
	shl.b32 	%r140, %r139, 2;
	add.s32 	%r53, %r133, %r140;
	ld.shared.f32 	%f157, [%r53];
	add.s32 	%r54, %r138, %r16;
	ld.shared.f32 	%f158, [%r54];
	fma.rn.f32 	%f206, %f153, %f154, %f206;
	fma.rn.f32 	%f205, %f153, %f156, %f205;
	fma.rn.f32 	%f204, %f153, %f158, %f204;
	fma.rn.f32 	%f203, %f155, %f154, %f203;
	fma.rn.f32 	%f202, %f155, %f156, %f202;
	fma.rn.f32 	%f201, %f155, %f158, %f201;
	fma.rn.f32 	%f200, %f157, %f154, %f200;
	fma.rn.f32 	%f199, %f157, %f156, %f199;
	fma.rn.f32 	%f198, %f157, %f158, %f198;
	@%p5 bra 	$L__BB1_9;
	setp.eq.s32 	%p6, %r31, 2;
	ld.shared.f32 	%f159, [%r51+4];
	add.s32 	%r141, %r54, %r16;
	ld.shared.f32 	%f160, [%r141];
	ld.shared.f32 	%f161, [%r52+4];
	add.s32 	%r142, %r141, %r16;
	ld.shared.f32 	%f162, [%r142];
	ld.shared.f32 	%f163, [%r53+4];
	add.s32 	%r55, %r142, %r16;
	ld.shared.f32 	%f164, [%r55];
	fma.rn.f32 	%f206, %f159, %f160, %f206;
	fma.rn.f32 	%f205, %f159, %f162, %f205;
	fma.rn.f32 	%f204, %f159, %f164, %f204;
	fma.rn.f32 	%f203, %f161, %f160, %f203;
	fma.rn.f32 	%f202, %f161, %f162, %f202;
	fma.rn.f32 	%f201, %f161, %f164, %f201;
	fma.rn.f32 	%f200, %f163, %f160, %f200;
	fma.rn.f32 	%f199, %f163, %f162, %f199;
	fma.rn.f32 	%f198, %f163, %f164, %f198;
	@%p6 bra 	$L__BB1_9;
	ld.shared.f32 	%f165, [%r51+8];
	add.s32 	%r143, %r55, %r16;
	ld.shared.f32 	%f166, [%r143];
	ld.shared.f32 	%f167, [%r52+8];
	add.s32 	%r144, %r143, %r16;
	ld.shared.f32 	%f168, [%r144];
	ld.shared.f32 	%f169, [%r53+8];
	add.s32 	%r145, %r144, %r16;
	ld.shared.f32 	%f170, [%r145];
	fma.rn.f32 	%f206, %f165, %f166, %f206;
	fma.rn.f32 	%f205, %f165, %f168, %f205;
	fma.rn.f32 	%f204, %f165, %f170, %f204;
	fma.rn.f32 	%f203, %f167, %f166, %f203;
	fma.rn.f32 	%f202, %f167, %f168, %f202;
	fma.rn.f32 	%f201, %f167, %f170, %f201;
	fma.rn.f32 	%f200, %f169, %f166, %f200;
	fma.rn.f32 	%f199, %f169, %f168, %f199;
	fma.rn.f32 	%f198, %f169, %f170, %f198;
$L__BB1_9:
	bar.sync 	0;
	add.s32 	%r157, %r157, 1;
	setp.ne.s32 	%p7, %r157, %r32;
	@%p7 bra 	$L__BB1_2;
$L__BB1_10:
	ld.param.u64 	%rd61, [_ZN15matmul_improved15matmul_improvedEiiiPKfS1_Pf_param_5];
	cvta.to.global.u64 	%rd42, %rd61;
	mad.lo.s32 	%r146, %r7, %r57, %r9;
	mul.wide.u32 	%rd43, %r146, 4;
	add.s64 	%rd44, %rd42, %rd43;
	st.global.f32 	[%rd44], %f206;
	add.s32 	%r147, %r146, %r1;
	mul.wide.u32 	%rd45, %r147, 4;
	add.s64 	%rd46, %rd42, %rd45;
	st.global.f32 	[%rd46], %f205;
	add.s32 	%r148, %r147, %r1;
	mul.wide.u32 	%rd47, %r148, 4;
	add.s64 	%rd48, %rd42, %rd47;
	st.global.f32 	[%rd48], %f204;
	add.s32 	%r149, %r3, %r7;
	mad.lo.s32 	%r150, %r149, %r57, %r9;
	mul.wide.u32 	%rd49, %r150, 4;
	add.s64 	%rd50, %rd42, %rd49;
	st.global.f32 	[%rd50], %f203;
	add.s32 	%r151, %r150, %r1;
	mul.wide.u32 	%rd51, %r151, 4;
	add.s64 	%rd52, %rd42, %rd51;
	st.global.f32 	[%rd52], %f202;
	add.s32 	%r152, %r151, %r1;
	mul.wide.u32 	%rd53, %r152, 4;
	add.s64 	%rd54, %rd42, %rd53;
	st.global.f32 	[%rd54], %f201;
	add.s32 	%r153, %r149, %r3;
	mad.lo.s32 	%r154, %r153, %r57, %r9;
	mul.wide.u32 	%rd55, %r154, 4;
	add.s64 	%rd56, %rd42, %rd55;
	st.global.f32 	[%rd56], %f200;
	add.s32 	%r155, %r154, %r1;
	mul.wide.u32 	%rd57, %r155, 4;
	add.s64 	%rd58, %rd42, %rd57;
	st.global.f32 	[%rd58], %f199;
	add.s32 	%r156, %r155, %r1;
	mul.wide.u32 	%rd59, %r156, 4;
	add.s64 	%rd60, %rd42, %rd59;
	st.global.f32 	[%rd60], %f198;
	ret;

}


// ===== COMPILED SASS (sm_100) =====

	.target	sm_100

	.elftype	@"ET_EXEC"


//--------------------- .note.nv.tkinfo           --------------------------
	.section	.note.nv.tkinfo,"",@"SHT_NOTE"
	.sectionflags	@"SHF_NOTE_NV_TKINFO"
	.tkinfo
        /*0018*/ 	.word	0x00000002
        /*0030*/ 	.string	""
        /*0030*/ 	.string	"ptxas"
        /*0030*/ 	.string	"Cuda compilation tools, release 13.0, V13.0.88"
        /*0030*/ 	.string	"Build cuda_13.0.r13.0/compiler.36424714_0"
        /*0030*/ 	.string	"-arch sm_100 -m 64 "



//--------------------- .note.nv.cuinfo           --------------------------
	.section	.note.nv.cuinfo,"",@"SHT_NOTE"
	.sectionflags	@"SHF_NOTE_NV_CUINFO"
        /*0018*/ 	.short	0x0002
        /*001a*/ 	.short	0x0064
        /*001c*/ 	.short	0x0082
	.zero		2


//--------------------- .nv.info                  --------------------------
	.section	.nv.info,"",@"SHT_CUDA_INFO"
	.align	4


	//----- nvinfo : EIATTR_REGCOUNT
	.align		4
        /*0000*/ 	.byte	0x04, 0x2f
        /*0002*/ 	.short	(.L_1 - .L_0)
	.align		4
.L_0:
        /*0004*/ 	.word	index@(_ZN13matmul_l1_reg13matmul_l1_regEiiiPKfS1_Pf)
        /*0008*/ 	.word	0x00000020


	//----- nvinfo : EIATTR_FRAME_SIZE
	.align		4
.L_1:
        /*000c*/ 	.byte	0x04, 0x11
        /*000e*/ 	.short	(.L_3 - .L_2)
	.align		4
.L_2:
        /*0010*/ 	.word	index@(_ZN13matmul_l1_reg13matmul_l1_regEiiiPKfS1_Pf)
        /*0014*/ 	.word	0x00000000


	//----- nvinfo : EIATTR_REGCOUNT
	.align		4
.L_3:
        /*0018*/ 	.byte	0x04, 0x2f
        /*001a*/ 	.short	(.L_5 - .L_4)
	.align		4
.L_4:
        /*001c*/ 	.word	index@(_ZN15matmul_improved15matmul_improvedEiiiPKfS1_Pf)
        /*0020*/ 	.word	0x00000030


	//----- nvinfo : EIATTR_FRAME_SIZE
	.align		4
.L_5:
        /*0024*/ 	.byte	0x04, 0x11
        /*0026*/ 	.short	(.L_7 - .L_6)
	.align		4
.L_6:
        /*0028*/ 	.word	index@(_ZN15matmul_improved15matmul_improvedEiiiPKfS1_Pf)
        /*002c*/ 	.word	0x00000000


	//----- nvinfo : EIATTR_MIN_STACK_SIZE
	.align		4
.L_7:
        /*0030*/ 	.byte	0x04, 0x12
        /*0032*/ 	.short	(.L_9 - .L_8)
	.align		4
.L_8:
        /*0034*/ 	.word	index@(_ZN15matmul_improved15matmul_improvedEiiiPKfS1_Pf)
        /*0038*/ 	.word	0x00000000


	//----- nvinfo : EIATTR_MIN_STACK_SIZE
	.align		4
.L_9:
        /*003c*/ 	.byte	0x04, 0x12
        /*003e*/ 	.short	(.L_11 - .L_10)
	.align		4
.L_10:
        /*0040*/ 	.word	index@(_ZN13matmul_l1_reg13matmul_l1_regEiiiPKfS1_Pf)
        /*0044*/ 	.word	0x00000000
.L_11:


//--------------------- .nv.compat                --------------------------
	.section	.nv.compat,"",@"SHT_CUDA_COMPAT_INFO"
	.align	4
        /*0000*/ 	.byte	0x02, 0x09, 0x00, 0x00, 0x02, 0x02, 0x01, 0x00, 0x02, 0x05, 0x05, 0x00, 0x03, 0x07, 0x01, 0x01
        /*0010*/ 	.byte	0x02, 0x03, 0x00, 0x00, 0x02, 0x06, 0x01, 0x00, 0x04, 0x0b, 0x08, 0x00, 0x09, 0x00, 0x00, 0x00
        /*0020*/ 	.byte	0x00, 0x00, 0x00, 0x00


//--------------------- .nv.info._ZN15matmul_improved15matmul_improvedEiiiPKfS1_Pf --------------------------
	.section	.nv.info._ZN15matmul_improved15matmul_improvedEiiiPKfS1_Pf,"",@"SHT_CUDA_INFO"
	.sectionflags	@""
	.align	4


	//----- nvinfo : EIATTR_CUDA_API_VERSION
	.align		4
        /*0000*/ 	.byte	0x04, 0x37
        /*0002*/ 	.short	(.L_13 - .L_12)
.L_12:
        /*0004*/ 	.word	0x00000082


	//----- nvinfo : EIATTR_KPARAM_INFO
	.align		4
.L_13:
        /*0008*/ 	.byte	0x04, 0x17
        /*000a*/ 	.short	(.L_15 - .L_14)
.L_14:
        /*000c*/ 	.word	0x00000000
        /*0010*/ 	.short	0x0005
        /*0012*/ 	.short	0x0020
        /*0014*/ 	.byte	0x00, 0xf5, 0x21, 0x00


	//----- nvinfo : EIATTR_KPARAM_INFO
	.align		4
.L_15:
        /*0018*/ 	.byte	0x04, 0x17
        /*001a*/ 	.short	(.L_17 - .L_16)
.L_16:
        /*001c*/ 	.word	0x00000000
        /*0020*/ 	.short	0x0004
        /*0022*/ 	.short	0x0018
        /*0024*/ 	.byte	0x00, 0xf5, 0x21, 0x00


	//----- nvinfo : EIATTR_KPARAM_INFO
	.align		4
.L_17:
        /*0028*/ 	.byte	0x04, 0x17
        /*002a*/ 	.short	(.L_19 - .L_18)
.L_18:
        /*002c*/ 	.word	0x00000000
        /*0030*/ 	.short	0x0003
        /*0032*/ 	.short	0x0010
        /*0034*/ 	.byte	0x00, 0xf5, 0x21, 0x00


	//----- nvinfo : EIATTR_KPARAM_INFO
	.align		4
.L_19:
        /*0038*/ 	.byte	0x04, 0x17
        /*003a*/ 	.short	(.L_21 - .L_20)
.L_20:
        /*003c*/ 	.word	0x00000000
        /*0040*/ 	.short	0x0002
        /*0042*/ 	.short	0x0008
        /*0044*/ 	.byte	0x00, 0xf0, 0x11, 0x00


	//----- nvinfo : EIATTR_KPARAM_INFO
	.align		4
.L_21:
        /*0048*/ 	.byte	0x04, 0x17
        /*004a*/ 	.short	(.L_23 - .L_22)
.L_22:
        /*004c*/ 	.word	0x00000000
        /*0050*/ 	.short	0x0001
        /*0052*/ 	.short	0x0004
        /*0054*/ 	.byte	0x00, 0xf0, 0x11, 0x00


	//----- nvinfo : EIATTR_KPARAM_INFO
	.align		4
.L_23:
        /*0058*/ 	.byte	0x04, 0x17
        /*005a*/ 	.short	(.L_25 - .L_24)
.L_24:
        /*005c*/ 	.word	0x00000000
        /*0060*/ 	.short	0x0000
        /*0062*/ 	.short	0x0000
        /*0064*/ 	.byte	0x00, 0xf0, 0x11, 0x00


	//----- nvinfo : EIATTR_SPARSE_MMA_MASK
	.align		4
.L_25:
        /*0068*/ 	.byte	0x03, 0x50
        /*006a*/ 	.short	0x0000


	//----- nvinfo : EIATTR_MAXREG_COUNT
	.align		4
        /*006c*/ 	.byte	0x03, 0x1b
        /*006e*/ 	.short	0x00ff


	//----- nvinfo : EIATTR_NUM_BARRIERS
	.align		4
        /*0070*/ 	.byte	0x02, 0x4c
        /*0072*/ 	.byte	0x01
	.zero		1


	//----- nvinfo : EIATTR_MERCURY_ISA_VERSION
	.align		4
        /*0074*/ 	.byte	0x03, 0x5f
        /*0076*/ 	.short	0x0101


	//----- nvinfo : EIATTR_VRC_CTA_INIT_COUNT
	.align		4
        /*0078*/ 	.byte	0x02, 0x4a
	.zero		1
	.zero		1


	//----- nvinfo : EIATTR_EXIT_INSTR_OFFSETS
	.align		4
        /*007c*/ 	.byte	0x04, 0x1c
        /*007e*/ 	.short	(.L_27 - .L_26)


	//   ....[0]....
.L_26:
        /*0080*/ 	.word	0x000033b0


	//----- nvinfo : EIATTR_CBANK_PARAM_SIZE
	.align		4
.L_27:
        /*0084*/ 	.byte	0x03, 0x19
        /*0086*/ 	.short	0x0028


	//----- nvinfo : EIATTR_PARAM_CBANK
	.align		4
        /*0088*/ 	.byte	0x04, 0x0a
        /*008a*/ 	.short	(.L_29 - .L_28)
	.align		4
.L_28:
        /*008c*/ 	.word	index@(.nv.constant0._ZN15matmul_improved15matmul_improvedEiiiPKfS1_Pf)
        /*0090*/ 	.short	0x0380
        /*0092*/ 	.short	0x0028


	//----- nvinfo : EIATTR_SW_WAR
	.align		4
.L_29:
        /*0094*/ 	.byte	0x04, 0x36
        /*0096*/ 	.short	(.L_31 - .L_30)
.L_30:
        /*0098*/ 	.word	0x00000008
.L_31:


//--------------------- .nv.info._ZN13matmul_l1_reg13matmul_l1_regEiiiPKfS1_Pf --------------------------
	.section	.nv.info._ZN13matmul_l1_reg13matmul_l1_regEiiiPKfS1_Pf,"",@"SHT_CUDA_INFO"
	.sectionflags	@""
	.align	4


	//----- nvinfo : EIATTR_CUDA_API_VERSION
	.align		4
        /*0000*/ 	.byte	0x04, 0x37
        /*0002*/ 	.short	(.L_33 - .L_32)
.L_32:
        /*0004*/ 	.word	0x00000082


	//----- nvinfo : EIATTR_KPARAM_INFO
	.align		4
.L_33:
        /*0008*/ 	.byte	0x04, 0x17
        /*000a*/ 	.short	(.L_35 - .L_34)
.L_34:
        /*000c*/ 	.word	0x00000000
        /*0010*/ 	.short	0x0005
        /*0012*/ 	.short	0x0020
        /*0014*/ 	.byte	0x00, 0xf5, 0x21, 0x00


	//----- nvinfo : EIATTR_KPARAM_INFO
	.align		4
.L_35:
        /*0018*/ 	.byte	0x04, 0x17
        /*001a*/ 	.short	(.L_37 - .L_36)
.L_36:
        /*001c*/ 	.word	0x00000000
        /*0020*/ 	.short	0x0004
        /*0022*/ 	.short	0x0018
        /*0024*/ 	.byte	0x00, 0xf5, 0x21, 0x00


	//----- nvinfo : EIATTR_KPARAM_INFO
	.align		4
.L_37:
        /*0028*/ 	.byte	0x04, 0x17
        /*002a*/ 	.short	(.L_39 - .L_38)
.L_38:
        /*002c*/ 	.word	0x00000000
        /*0030*/ 	.short	0x0003
        /*0032*/ 	.short	0x0010
        /*0034*/ 	.byte	0x00, 0xf5, 0x21, 0x00


	//----- nvinfo : EIATTR_KPARAM_INFO
	.align		4
.L_39:
        /*0038*/ 	.byte	0x04, 0x17
        /*003a*/ 	.short	(.L_41 - .L_40)
.L_40:
        /*003c*/ 	.word	0x00000000
        /*0040*/ 	.short	0x0002
        /*0042*/ 	.short	0x0008
        /*0044*/ 	.byte	0x00, 0xf0, 0x11, 0x00


	//----- nvinfo : EIATTR_KPARAM_INFO
	.align		4
.L_41:
        /*0048*/ 	.byte	0x04, 0x17
        /*004a*/ 	.short	(.L_43 - .L_42)
.L_42:
        /*004c*/ 	.word	0x00000000
        /*0050*/ 	.short	0x0001
        /*0052*/ 	.short	0x0004
        /*0054*/ 	.byte	0x00, 0xf0, 0x11, 0x00


	//----- nvinfo : EIATTR_KPARAM_INFO
	.align		4
.L_43:
        /*0058*/ 	.byte	0x04, 0x17
        /*005a*/ 	.short	(.L_45 - .L_44)
.L_44:
        /*005c*/ 	.word	0x00000000
        /*0060*/ 	.short	0x0000
        /*0062*/ 	.short	0x0000
        /*0064*/ 	.byte	0x00, 0xf0, 0x11, 0x00


	//----- nvinfo : EIATTR_SPARSE_MMA_MASK
	.align		4
.L_45:
        /*0068*/ 	.byte	0x03, 0x50
        /*006a*/ 	.short	0x0000


	//----- nvinfo : EIATTR_MAXREG_COUNT
	.align		4
        /*006c*/ 	.byte	0x03, 0x1b
        /*006e*/ 	.short	0x00ff


	//----- nvinfo : EIATTR_NUM_BARRIERS
	.align		4
        /*0070*/ 	.byte	0x02, 0x4c
        /*0072*/ 	.byte	0x01
	.zero		1


	//----- nvinfo : EIATTR_MERCURY_ISA_VERSION
	.align		4
        /*0074*/ 	.byte	0x03, 0x5f
        /*0076*/ 	.short	0x0101


	//----- nvinfo : EIATTR_VRC_CTA_INIT_COUNT
	.align		4
        /*0078*/ 	.byte	0x02, 0x4a
	.zero		1
	.zero		1


	//----- nvinfo : EIATTR_EXIT_INSTR_OFFSETS
	.align		4
        /*007c*/ 	.byte	0x04, 0x1c
        /*007e*/ 	.short	(.L_47 - .L_46)


	//   ....[0]....
.L_46:
        /*0080*/ 	.word	0x00000100


	//   ....[1]....
        /*0084*/ 	.word	0x00001650


	//----- nvinfo : EIATTR_CBANK_PARAM_SIZE
	.align		4
.L_47:
        /*0088*/ 	.byte	0x03, 0x19
        /*008a*/ 	.short	0x0028


	//----- nvinfo : EIATTR_PARAM_CBANK
	.align		4
        /*008c*/ 	.byte	0x04, 0x0a
        /*008e*/ 	.short	(.L_49 - .L_48)
	.align		4
.L_48:
        /*0090*/ 	.word	index@(.nv.constant0._ZN13matmul_l1_reg13matmul_l1_regEiiiPKfS1_Pf)
        /*0094*/ 	.short	0x0380
        /*0096*/ 	.short	0x0028


	//----- nvinfo : EIATTR_SW_WAR
	.align		4
.L_49:
        /*0098*/ 	.byte	0x04, 0x36
        /*009a*/ 	.short	(.L_51 - .L_50)
.L_50:
        /*009c*/ 	.word	0x00000008
.L_51:


//--------------------- .nv.callgraph             --------------------------
	.section	.nv.callgraph,"",@"SHT_CUDA_CALLGRAPH"
	.align	4
	.sectionentsize	8
	.align		4
        /*0000*/ 	.word	0x00000000
	.align		4
        /*0004*/ 	.word	0xffffffff
	.align		4
        /*0008*/ 	.word	0x00000000
	.align		4
        /*000c*/ 	.word	0xfffffffe
	.align		4
        /*0010*/ 	.word	0x00000000
	.align		4
        /*0014*/ 	.word	0xfffffffd
	.align		4
        /*0018*/ 	.word	0x00000000
	.align		4
        /*001c*/ 	.word	0xfffffffc


//--------------------- .text._ZN15matmul_improved15matmul_improvedEiiiPKfS1_Pf --------------------------
	.section	.text._ZN15matmul_improved15matmul_improvedEiiiPKfS1_Pf,"ax",@progbits
	.align	128
        .global         _ZN15matmul_improved15matmul_improvedEiiiPKfS1_Pf
        .type           _ZN15matmul_improved15matmul_improvedEiiiPKfS1_Pf,@function
        .size           _ZN15matmul_improved15matmul_improvedEiiiPKfS1_Pf,(.L_x_20 - _ZN15matmul_improved15matmul_improvedEiiiPKfS1_Pf)
        .other          _ZN15matmul_improved15matmul_improvedEiiiPKfS1_Pf,@"STO_CUDA_ENTRY STV_DEFAULT"
_ZN15matmul_improved15matmul_improvedEiiiPKfS1_Pf:
.text._ZN15matmul_improved15matmul_improvedEiiiPKfS1_Pf:
[----:B------:R-:W-:Y:S08]  /*0000*/  LDC R1, c[0x0][0x37c] ;  /* 0x0000df00ff017b82 */ /* 0x000ff00000000800 */
[----:B------:R-:W0:Y:S01]  /*0010*/  LDC R0, c[0x0][0x360] ;  /* 0x0000d800ff007b82 */ /* 0x000e220000000800 */
[----:B------:R-:W1:Y:S01]  /*0020*/  S2R R2, SR_TID.X ;  /* 0x0000000000027919 */ /* 0x000e620000002100 */
[----:B------:R-:W2:Y:S01]  /*0030*/  LDCU UR9, c[0x0][0x364] ;  /* 0x00006c80ff0977ac */ /* 0x000ea20008000800 */
[----:B------:R-:W-:Y:S01]  /*0040*/  HFMA2 R5, -RZ, RZ, 0, 0 ;  /* 0x00000000ff057431 */ /* 0x000fe200000001ff */
[----:B------:R-:W-:Y:S01]  /*0050*/  CS2R R6, SRZ ;  /* 0x0000000000067805 */ /* 0x000fe2000001ff00 */
[----:B------:R-:W3:Y:S01]  /*0060*/  S2R R3, SR_TID.Y ;  /* 0x0000000000037919 */ /* 0x000ee20000002200 */
[----:B------:R-:W4:Y:S01]  /*0070*/  LDCU.64 UR10, c[0x0][0x358] ;  /* 0x00006b00ff0a77ac */ /* 0x000f220008000a00 */
[----:B------:R-:W-:Y:S01]  /*0080*/  CS2R R8, SRZ ;  /* 0x0000000000087805 */ /* 0x000fe2000001ff00 */
[----:B------:R-:W5:Y:S01]  /*0090*/  LDC R19, c[0x0][0x388] ;  /* 0x0000e200ff137b82 */ /* 0x000f620000000800 */
[----:B------:R-:W-:-:S02]  /*00a0*/  CS2R R10, SRZ ;  /* 0x00000000000a7805 */ /* 0x000fc4000001ff00 */
[----:B------:R-:W-:-:S05]  /*00b0*/  CS2R R12, SRZ ;  /* 0x00000000000c7805 */ /* 0x000fca000001ff00 */
[----:B------:R-:W4:Y:S01]  /*00c0*/  S2UR UR4, SR_CTAID.Y ;  /* 0x00000000000479c3 */ /* 0x000f220000002600 */
[----:B--2---:R-:W-:-:S07]  /*00d0*/  UIMAD UR7, UR9, 0x3, URZ ;  /* 0x00000003090778a4 */ /* 0x004fce000f8e02ff */
[----:B------:R-:W1:Y:S01]  /*00e0*/  S2UR UR5, SR_CTAID.X ;  /* 0x00000000000579c3 */ /* 0x000e620000002500 */
[----:B0-----:R-:W-:-:S04]  /*00f0*/  LEA R4, R0, R0, 0x1 ;  /* 0x0000000000047211 */ /* 0x001fc800078e08ff */
[----:B-----5:R-:W-:-:S04]  /*0100*/  IADD3 R19, PT, PT, R4, -0x1, R19 ;  /* 0xffffffff04137810 */ /* 0x020fc80007ffe013 */
[----:B------:R-:W-:Y:S01]  /*0110*/  ISETP.GT.U32.AND P0, PT, R4, R19, PT ;  /* 0x000000130400720c */ /* 0x000fe20003f04070 */
[----:B----4-:R-:W-:-:S06]  /*0120*/  UIMAD UR4, UR7, UR4, URZ ;  /* 0x00000004070472a4 */ /* 0x010fcc000f8e02ff */
[----:B---3--:R-:W-:Y:S01]  /*0130*/  IADD3 R15, PT, PT, R3, UR4, RZ ;  /* 0x00000004030f7c10 */ /* 0x008fe2000fffe0ff */
[----:B-1----:R-:W-:-:S05]  /*0140*/  IMAD R14, R4, UR5, R2 ;  /* 0x00000005040e7c24 */ /* 0x002fca000f8e0202 */
[----:B------:R-:W-:Y:S05]  /*0150*/  @P0 BRA `(.L_x_0) ;  /* 0x0000003000180947 */ /* 0x000fea0003800000 */
[----:B------:R-:W0:Y:S01]  /*0160*/  I2F.U32.RP R5, R4 ;  /* 0x0000000400057306 */ /* 0x000e220000209000 */
[----:B------:R-:W-:Y:S01]  /*0170*/  IADD3 R21, PT, PT, RZ, -R4, RZ ;  /* 0x80000004ff157210 */ /* 0x000fe20007ffe0ff */
[----:B------:R-:W1:Y:S01]  /*0180*/  S2R R20, SR_CgaCtaId ;  /* 0x0000000000147919 */ /* 0x000e620000008800 */
[----:B------:R-:W-:Y:S01]  /*0190*/  IADD3 R30, PT, PT, R3, UR9, RZ ;  /* 0x00000009031e7c10 */ /* 0x000fe2000fffe0ff */
[----:B------:R-:W-:Y:S01]  /*01a0*/  IMAD R24, R0, 0xc, RZ ;  /* 0x0000000c00187824 */ /* 0x000fe200078e02ff */
[----:B------:R-:W-:Y:S01]  /*01b0*/  ISETP.NE.U32.AND P2, PT, R4, RZ, PT ;  /* 0x000000ff0400720c */ /* 0x000fe20003f45070 */
[----:B------:R-:W-:Y:S01]  /*01c0*/  ULOP3.LUT UR8, UR7, 0x3, URZ, 0xc0, !UPT ;  /* 0x0000000307087892 */ /* 0x000fe2000f8ec0ff */
[----:B------:R-:W-:Y:S01]  /*01d0*/  MOV R35, RZ ;  /* 0x000000ff00237202 */ /* 0x000fe20000000f00 */
[----:B0-----:R-:W0:Y:S02]  /*01e0*/  MUFU.RCP R5, R5 ;  /* 0x0000000500057308 */ /* 0x001e240000001000 */
[----:B0-----:R-:W-:-:S02]  /*01f0*/  IADD3 R16, PT, PT, R5, 0xffffffe, RZ ;  /* 0x0ffffffe05107810 */ /* 0x001fc40007ffe0ff */
[----:B------:R-:W-:-:S04]  /*0200*/  MOV R5, 0x400 ;  /* 0x0000040000057802 */ /* 0x000fc80000000f00 */
[----:B------:R0:W2:Y:S01]  /*0210*/  F2I.FTZ.U32.TRUNC.NTZ R17, R16 ;  /* 0x0000001000117305 */ /* 0x0000a2000021f000 */
[----:B-1----:R-:W-:Y:S02]  /*0220*/  LEA R5, R20, R5, 0x18 ;  /* 0x0000000514057211 */ /* 0x002fe400078ec0ff */
[----:B------:R-:W-:-:S03]  /*0230*/  IADD3 R20, PT, PT, R30, UR9, RZ ;  /* 0x000000091e147c10 */ /* 0x000fc6000fffe0ff */
[-CC-:B------:R-:W-:Y:S01]  /*0240*/  IMAD R32, R30, R24.reuse, R5.reuse ;  /* 0x000000181e207224 */ /* 0x180fe200078e0205 */
[----:B0-----:R-:W-:Y:S01]  /*0250*/  MOV R16, RZ ;  /* 0x000000ff00107202 */ /* 0x001fe20000000f00 */
[-CC-:B------:R-:W-:Y:S02]  /*0260*/  IMAD R34, R20, R24.reuse, R5.reuse ;  /* 0x0000001814227224 */ /* 0x180fe400078e0205 */
[----:B------:R-:W-:Y:S01]  /*0270*/  IMAD R33, R3, R24, R5 ;  /* 0x0000001803217224 */ /* 0x000fe200078e0205 */
[----:B------:R-:W-:Y:S01]  /*0280*/  IADD3 R32, PT, PT, R32, 0x8, RZ ;  /* 0x0000000820207810 */ /* 0x000fe20007ffe0ff */
[----:B--2---:R-:W-:Y:S01]  /*0290*/  IMAD R21, R21, R17, RZ ;  /* 0x0000001115157224 */ /* 0x004fe200078e02ff */
[----:B------:R-:W-:Y:S02]  /*02a0*/  IADD3 R34, PT, PT, R34, 0x8, RZ ;  /* 0x0000000822227810 */ /* 0x000fe40007ffe0ff */
[----:B------:R-:W-:Y:S01]  /*02b0*/  IADD3 R33, PT, PT, R33, 0x8, RZ ;  /* 0x0000000821217810 */ /* 0x000fe20007ffe0ff */
[----:B------:R-:W-:-:S06]  /*02c0*/  IMAD.HI.U32 R18, R17, R21, R16 ;  /* 0x0000001511127227 */ /* 0x000fcc00078e0010 */
[----:B------:R-:W-:-:S04]  /*02d0*/  IMAD.HI.U32 R26, R18, R19, RZ ;  /* 0x00000013121a7227 */ /* 0x000fc800078e00ff */
[----:B------:R-:W-:Y:S01]  /*02e0*/  IMAD R18, R4, UR7, RZ ;  /* 0x0000000704127c24 */ /* 0x000fe2000f8e02ff */
[----:B------:R-:W-:-:S04]  /*02f0*/  IADD3 R17, PT, PT, -R26, RZ, RZ ;  /* 0x000000ff1a117210 */ /* 0x000fc80007ffe1ff */
[----:B------:R-:W-:Y:S01]  /*0300*/  LEA R18, R18, R5, 0x2 ;  /* 0x0000000512127211 */ /* 0x000fe200078e10ff */
[----:B------:R-:W-:Y:S02]  /*0310*/  IMAD R19, R4, R17, R19 ;  /* 0x0000001104137224 */ /* 0x000fe400078e0213 */
[----:B------:R-:W-:-:S03]  /*0320*/  IMAD R17, R0, UR9, RZ ;  /* 0x0000000900117c24 */ /* 0x000fc6000f8e02ff */
[----:B------:R-:W-:Y:S01]  /*0330*/  ISETP.GE.U32.AND P0, PT, R19, R4, PT ;  /* 0x000000041300720c */ /* 0x000fe20003f06070 */
[----:B------:R-:W-:Y:S02]  /*0340*/  IMAD R16, R17, 0x9, R2 ;  /* 0x0000000911107824 */ /* 0x000fe400078e0202 */
[----:B------:R-:W-:Y:S01]  /*0350*/  IMAD R17, R4, R30, RZ ;  /* 0x0000001e04117224 */ /* 0x000fe200078e02ff */
[----:B------:R-:W-:Y:S02]  /*0360*/  IADD3 R30, PT, PT, R30, UR4, RZ ;  /* 0x000000041e1e7c10 */ /* 0x000fe4000fffe0ff */
[----:B------:R-:W-:-:S07]  /*0370*/  LEA R16, R16, R5, 0x2 ;  /* 0x0000000510107211 */ /* 0x000fce00078e10ff */
[----:B------:R-:W-:Y:S02]  /*0380*/  @P0 IADD3 R19, PT, PT, -R4, R19, RZ ;  /* 0x0000001304130210 */ /* 0x000fe40007ffe1ff */
[----:B------:R-:W-:Y:S02]  /*0390*/  @P0 IADD3 R26, PT, PT, R26, 0x1, RZ ;  /* 0x000000011a1a0810 */ /* 0x000fe40007ffe0ff */
[----:B------:R-:W-:Y:S01]  /*03a0*/  ISETP.GE.U32.AND P1, PT, R19, R4, PT ;  /* 0x000000041300720c */ /* 0x000fe20003f26070 */
[----:B------:R-:W-:Y:S01]  /*03b0*/  IMAD R19, R4, R20, RZ ;  /* 0x0000001404137224 */ /* 0x000fe200078e02ff */
[----:B------:R-:W-:-:S04]  /*03c0*/  IADD3 R20, PT, PT, R17, R2, RZ ;  /* 0x0000000211147210 */ /* 0x000fc80007ffe0ff */
[----:B------:R-:W-:Y:S02]  /*03d0*/  IADD3 R22, PT, PT, R19, R2, RZ ;  /* 0x0000000213167210 */ /* 0x000fe40007ffe0ff */
[-C--:B------:R-:W-:Y:S02]  /*03e0*/  LEA R27, R20, R5.reuse, 0x2 ;  /* 0x00000005141b7211 */ /* 0x080fe400078e10ff */
[----:B------:R-:W-:Y:S02]  /*03f0*/  LEA R31, R22, R5, 0x2 ;  /* 0x00000005161f7211 */ /* 0x000fe400078e10ff */
[----:B------:R-:W-:Y:S02]  /*0400*/  MOV R5, RZ ;  /* 0x000000ff00057202 */ /* 0x000fe40000000f00 */
[----:B------:R-:W-:Y:S02]  /*0410*/  @P1 IADD3 R26, PT, PT, R26, 0x1, RZ ;  /* 0x000000011a1a1810 */ /* 0x000fe40007ffe0ff */
[----:B------:R-:W-:-:S04]  /*0420*/  @!P2 LOP3.LUT R26, RZ, R4, RZ, 0x33, !PT ;  /* 0x00000004ff1aa212 */ /* 0x000fc800078e33ff */
[----:B------:R-:W-:-:S07]  /*0430*/  VIMNMX.U32 R26, PT, PT, R26, 0x1, !PT ;  /* 0x000000011a1a7848 */ /* 0x000fce0007fe0000 */
.L_x_8:
[----:B0-----:R-:W0:Y:S01]  /*0440*/  LDCU UR12, c[0x0][0x388] ;  /* 0x00007100ff0c77ac */ /* 0x001e220008000800 */
[----:B------:R-:W1:Y:S01]  /*0450*/  LDC.64 R24, c[0x0][0x390] ;  /* 0x0000e400ff187b82 */ /* 0x000e620000000a00 */
[----:B------:R-:W-:Y:S01]  /*0460*/  IMAD R42, R4, R35, RZ ;  /* 0x00000023042a7224 */ /* 0x000fe200078e02ff */
[----:B------:R-:W2:Y:S01]  /*0470*/  LDCU UR6, c[0x0][0x384] ;  /* 0x00007080ff0677ac */ /* 0x000ea20008000800 */
[----:B------:R-:W-:-:S05]  /*0480*/  IMAD R43, R35, UR7, R3 ;  /* 0x00000007232b7c24 */ /* 0x000fca000f8e0203 */
[----:B------:R-:W3:Y:S01]  /*0490*/  LDC.64 R20, c[0x0][0x398] ;  /* 0x0000e600ff147b82 */ /* 0x000ee20000000a00 */
[----:B0-----:R-:W-:Y:S02]  /*04a0*/  IMAD R23, R15, UR12, R42 ;  /* 0x0000000c0f177c24 */ /* 0x001fe4000f8e022a */
[----:B--2---:R-:W-:-:S03]  /*04b0*/  IMAD R45, R43, UR6, R14 ;  /* 0x000000062b2d7c24 */ /* 0x004fc6000f8e020e */
[----:B------:R-:W-:-:S04]  /*04c0*/  IADD3 R23, PT, PT, R23, R2, RZ ;  /* 0x0000000217177210 */ /* 0x000fc80007ffe0ff */
[C---:B------:R-:W-:Y:S01]  /*04d0*/  IADD3 R39, PT, PT, R23.reuse, R0, RZ ;  /* 0x0000000017277210 */ /* 0x040fe20007ffe0ff */
[----:B-1----:R-:W-:-:S04]  /*04e0*/  IMAD.WIDE.U32 R36, R23, 0x4, R24 ;  /* 0x0000000417247825 */ /* 0x002fc800078e0018 */
[C---:B------:R-:W-:Y:S01]  /*04f0*/  IMAD.WIDE.U32 R22, R39.reuse, 0x4, R24 ;  /* 0x0000000427167825 */ /* 0x040fe200078e0018 */
[-C--:B------:R-:W-:Y:S01]  /*0500*/  IADD3 R39, PT, PT, R39, R0.reuse, RZ ;  /* 0x0000000027277210 */ /* 0x080fe20007ffe0ff */
[----:B------:R0:W2:Y:S02]  /*0510*/  LDG.E R44, desc[UR10][R36.64] ;  /* 0x0000000a242c7981 */ /* 0x0000a4000c1e1900 */
[C---:B---3--:R-:W-:Y:S01]  /*0520*/  IMAD.WIDE.U32 R28, R45.reuse, 0x4, R20 ;  /* 0x000000042d1c7825 */ /* 0x048fe200078e0014 */
[----:B------:R-:W-:Y:S01]  /*0530*/  IADD3 R45, PT, PT, R45, R0, RZ ;  /* 0x000000002d2d7210 */ /* 0x000fe20007ffe0ff */
[----:B------:R-:W3:Y:S02]  /*0540*/  LDG.E R22, desc[UR10][R22.64] ;  /* 0x0000000a16167981 */ /* 0x000ee4000c1e1900 */
[----:B------:R-:W-:Y:S02]  /*0550*/  IMAD.WIDE.U32 R38, R39, 0x4, R24 ;  /* 0x0000000427267825 */ /* 0x000fe400078e0018 */
[----:B------:R1:W4:Y:S02]  /*0560*/  LDG.E R28, desc[UR10][R28.64] ;  /* 0x0000000a1c1c7981 */ /* 0x000324000c1e1900 */
[----:B------:R-:W-:-:S02]  /*0570*/  IMAD.WIDE.U32 R40, R45, 0x4, R20 ;  /* 0x000000042d287825 */ /* 0x000fc400078e0014 */
[----:B------:R-:W5:Y:S04]  /*0580*/  LDG.E R23, desc[UR10][R38.64] ;  /* 0x0000000a26177981 */ /* 0x000f68000c1e1900 */
[----:B------:R1:W5:Y:S01]  /*0590*/  LDG.E R40, desc[UR10][R40.64] ;  /* 0x0000000a28287981 */ /* 0x000362000c1e1900 */
[----:B------:R-:W-:-:S05]  /*05a0*/  IADD3 R45, PT, PT, R45, R0, RZ ;  /* 0x000000002d2d7210 */ /* 0x000fca0007ffe0ff */
[----:B0-----:R-:W-:-:S05]  /*05b0*/  IMAD.WIDE.U32 R36, R45, 0x4, R20 ;  /* 0x000000042d247825 */ /* 0x001fca00078e0014 */
[----:B------:R0:W5:Y:S01]  /*05c0*/  LDG.E R38, desc[UR10][R36.64] ;  /* 0x0000000a24267981 */ /* 0x000162000c1e1900 */
[----:B------:R-:W0:Y:S01]  /*05d0*/  S2UR UR5, SR_CgaCtaId ;  /* 0x00000000000579c3 */ /* 0x000e220000008800 */
[----:B-1----:R-:W-:Y:S01]  /*05e0*/  IMAD R29, R4, R3, RZ ;  /* 0x00000003041d7224 */ /* 0x002fe200078e02ff */
[----:B------:R-:W-:-:S04]  /*05f0*/  UMOV UR4, 0x400 ;  /* 0x0000040000047882 */ /* 0x000fc80000000000 */
[----:B------:R-:W-:-:S04]  /*0600*/  IADD3 R29, PT, PT, R29, R2, RZ ;  /* 0x000000021d1d7210 */ /* 0x000fc80007ffe0ff */
[----:B------:R-:W-:Y:S01]  /*0610*/  LEA R41, R29, R18, 0x2 ;  /* 0x000000121d297211 */ /* 0x000fe200078e10ff */
[----:B0-----:R-:W-:-:S06]  /*0620*/  ULEA UR4, UR5, UR4, 0x18 ;  /* 0x0000000405047291 */ /* 0x001fcc000f8ec0ff */
[----:B------:R-:W-:Y:S01]  /*0630*/  LEA R45, R29, UR4, 0x2 ;  /* 0x000000041d2d7c11 */ /* 0x000fe2000f8e10ff */
[----:B------:R-:W-:-:S03]  /*0640*/  IMAD R29, R30, UR12, R42 ;  /* 0x0000000c1e1d7c24 */ /* 0x000fc6000f8e022a */
[C---:B------:R-:W-:Y:S02]  /*0650*/  LEA R39, R0.reuse, R45, 0x2 ;  /* 0x0000002d00277211 */ /* 0x040fe400078e10ff */
[----:B------:R-:W-:Y:S02]  /*0660*/  IADD3 R29, PT, PT, R29, R2, RZ ;  /* 0x000000021d1d7210 */ /* 0x000fe40007ffe0ff */
[----:B------:R-:W-:Y:S02]  /*0670*/  LEA R37, R0, R41, 0x2 ;  /* 0x0000002900257211 */ /* 0x000fe400078e10ff */
[----:B------:R-:W-:Y:S02]  /*0680*/  IADD3 R43, PT, PT, R43, UR9, RZ ;  /* 0x000000092b2b7c10 */ /* 0x000fe4000fffe0ff */
[----:B------:R-:W-:Y:S01]  /*0690*/  IADD3 R36, PT, PT, R30, UR9, RZ ;  /* 0x000000091e247c10 */ /* 0x000fe2000fffe0ff */
[----:B--2---:R0:W-:Y:S04]  /*06a0*/  STS [R45], R44 ;  /* 0x0000002c2d007388 */ /* 0x0041e80000000800 */
[----:B----4-:R1:W-:Y:S04]  /*06b0*/  STS [R41], R28 ;  /* 0x0000001c29007388 */ /* 0x0103e80000000800 */
[----:B---3--:R2:W-:Y:S01]  /*06c0*/  STS [R39], R22 ;  /* 0x0000001627007388 */ /* 0x0085e20000000800 */
[C---:B0-----:R-:W-:Y:S01]  /*06d0*/  IMAD.WIDE.U32 R44, R29.reuse, 0x4, R24 ;  /* 0x000000041d2c7825 */ /* 0x041fe200078e0018 */
[----:B-1----:R-:W-:-:S02]  /*06e0*/  IADD3 R41, PT, PT, R29, R0, RZ ;  /* 0x000000001d297210 */ /* 0x002fc40007ffe0ff */
[----:B--2---:R-:W-:Y:S01]  /*06f0*/  LEA R22, R0, R39, 0x2 ;  /* 0x0000002700167211 */ /* 0x004fe200078e10ff */
[----:B-----5:R0:W-:Y:S02]  /*0700*/  STS [R37], R40 ;  /* 0x0000002825007388 */ /* 0x0201e40000000800 */
[C---:B------:R-:W-:Y:S02]  /*0710*/  IMAD.WIDE.U32 R28, R41.reuse, 0x4, R24 ;  /* 0x00000004291c7825 */ /* 0x040fe400078e0018 */
[----:B------:R1:W-:Y:S02]  /*0720*/  STS [R22], R23 ;  /* 0x0000001716007388 */ /* 0x0003e40000000800 */
[----:B------:R-:W-:Y:S01]  /*0730*/  IMAD R39, R36, UR12, R42 ;  /* 0x0000000c24277c24 */ /* 0x000fe2000f8e022a */
[----:B------:R-:W-:Y:S01]  /*0740*/  LEA R42, R0, R37, 0x2 ;  /* 0x00000025002a7211 */ /* 0x000fe200078e10ff */
[----:B------:R-:W2:Y:S04]  /*0750*/  LDG.E R36, desc[UR10][R44.64] ;  /* 0x0000000a2c247981 */ /* 0x000ea8000c1e1900 */
[----:B0-----:R0:W3:Y:S01]  /*0760*/  LDG.E R37, desc[UR10][R28.64] ;  /* 0x0000000a1c257981 */ /* 0x0010e2000c1e1900 */
[----:B-1----:R-:W-:Y:S01]  /*0770*/  IADD3 R23, PT, PT, R41, R0, RZ ;  /* 0x0000000029177210 */ /* 0x002fe20007ffe0ff */
[----:B------:R-:W-:-:S05]  /*0780*/  IMAD R41, R43, UR6, R14 ;  /* 0x000000062b297c24 */ /* 0x000fca000f8e020e */
[----:B------:R-:W-:Y:S01]  /*0790*/  IADD3 R40, PT, PT, R41, R0, RZ ;  /* 0x0000000029287210 */ /* 0x000fe20007ffe0ff */
[----:B0-----:R-:W-:-:S04]  /*07a0*/  IMAD.WIDE.U32 R28, R23, 0x4, R24 ;  /* 0x00000004171c7825 */ /* 0x001fc800078e0018 */
[--C-:B------:R-:W-:Y:S02]  /*07b0*/  IMAD.WIDE.U32 R22, R41, 0x4, R20.reuse ;  /* 0x0000000429167825 */ /* 0x100fe400078e0014 */
[----:B------:R0:W4:Y:S02]  /*07c0*/  LDG.E R41, desc[UR10][R28.64] ;  /* 0x0000000a1c297981 */ /* 0x000124000c1e1900 */
[C---:B------:R-:W-:Y:S01]  /*07d0*/  IMAD.WIDE.U32 R44, R40.reuse, 0x4, R20 ;  /* 0x00000004282c7825 */ /* 0x040fe200078e0014 */
[----:B------:R-:W-:Y:S01]  /*07e0*/  IADD3 R39, PT, PT, R39, R2, RZ ;  /* 0x0000000227277210 */ /* 0x000fe20007ffe0ff */
[----:B------:R1:W-:Y:S01]  /*07f0*/  STS [R42], R38 ;  /* 0x000000262a007388 */ /* 0x0003e20000000800 */
[----:B0-----:R-:W-:-:S03]  /*0800*/  IADD3 R29, PT, PT, R40, R0, RZ ;  /* 0x00000000281d7210 */ /* 0x001fc60007ffe0ff */
[----:B-1----:R0:W5:Y:S02]  /*0810*/  LDG.E R38, desc[UR10][R44.64] ;  /* 0x0000000a2c267981 */ /* 0x002164000c1e1900 */
[----:B------:R-:W-:Y:S02]  /*0820*/  IMAD.WIDE.U32 R28, R29, 0x4, R20 ;  /* 0x000000041d1c7825 */ /* 0x000fe400078e0014 */
[----:B------:R1:W3:Y:S01]  /*0830*/  LDG.E R42, desc[UR10][R22.64] ;  /* 0x0000000a162a7981 */ /* 0x0002e2000c1e1900 */
[----:B0-----:R-:W-:Y:S02]  /*0840*/  IADD3 R45, PT, PT, R43, UR9, RZ ;  /* 0x000000092b2d7c10 */ /* 0x001fe4000fffe0ff */
[CC--:B------:R-:W-:Y:S01]  /*0850*/  IADD3 R44, PT, PT, R39.reuse, R0.reuse, RZ ;  /* 0x00000000272c7210 */ /* 0x0c0fe20007ffe0ff */
[----:B-1----:R-:W-:Y:S02]  /*0860*/  IMAD.WIDE.U32 R22, R39, 0x4, R24 ;  /* 0x0000000427167825 */ /* 0x002fe400078e0018 */
[----:B------:R0:W4:Y:S01]  /*0870*/  LDG.E R39, desc[UR10][R28.64] ;  /* 0x0000000a1c277981 */ /* 0x000122000c1e1900 */
[----:B------:R-:W-:-:S03]  /*0880*/  IADD3 R43, PT, PT, R44, R0, RZ ;  /* 0x000000002c2b7210 */ /* 0x000fc60007ffe0ff */
[----:B------:R1:W4:Y:S01]  /*0890*/  LDG.E R40, desc[UR10][R22.64] ;  /* 0x0000000a16287981 */ /* 0x000322000c1e1900 */
[----:B0-----:R-:W-:Y:S02]  /*08a0*/  IMAD R29, R45, UR6, R14 ;  /* 0x000000062d1d7c24 */ /* 0x001fe4000f8e020e */
[----:B-1----:R-:W-:-:S04]  /*08b0*/  IMAD.WIDE.U32 R22, R44, 0x4, R24 ;  /* 0x000000042c167825 */ /* 0x002fc800078e0018 */
[C---:B------:R-:W-:Y:S01]  /*08c0*/  IMAD.WIDE.U32 R44, R29.reuse, 0x4, R20 ;  /* 0x000000041d2c7825 */ /* 0x040fe200078e0014 */
[----:B------:R-:W-:-:S03]  /*08d0*/  IADD3 R29, PT, PT, R29, R0, RZ ;  /* 0x000000001d1d7210 */ /* 0x000fc60007ffe0ff */
[----:B------:R-:W-:Y:S02]  /*08e0*/  IMAD.WIDE.U32 R24, R43, 0x4, R24 ;  /* 0x000000042b187825 */ /* 0x000fe400078e0018 */
[----:B------:R0:W4:Y:S04]  /*08f0*/  LDG.E R43, desc[UR10][R22.64] ;  /* 0x0000000a162b7981 */ /* 0x000128000c1e1900 */
[----:B------:R-:W4:Y:S04]  /*0900*/  LDG.E R44, desc[UR10][R44.64] ;  /* 0x0000000a2c2c7981 */ /* 0x000f28000c1e1900 */
[----:B------:R1:W4:Y:S01]  /*0910*/  LDG.E R24, desc[UR10][R24.64] ;  /* 0x0000000a18187981 */ /* 0x000322000c1e1900 */
[C---:B0-----:R-:W-:Y:S01]  /*0920*/  IADD3 R23, PT, PT, R29.reuse, R0, RZ ;  /* 0x000000001d177210 */ /* 0x041fe20007ffe0ff */
[----:B------:R-:W-:-:S04]  /*0930*/  IMAD.WIDE.U32 R28, R29, 0x4, R20 ;  /* 0x000000041d1c7825 */ /* 0x000fc800078e0014 */
[----:B------:R-:W-:Y:S02]  /*0940*/  IMAD.WIDE.U32 R20, R23, 0x4, R20 ;  /* 0x0000000417147825 */ /* 0x000fe400078e0014 */
[----:B------:R-:W4:Y:S04]  /*0950*/  LDG.E R28, desc[UR10][R28.64] ;  /* 0x0000000a1c1c7981 */ /* 0x000f28000c1e1900 */
[----:B------:R0:W4:Y:S01]  /*0960*/  LDG.E R20, desc[UR10][R20.64] ;  /* 0x0000000a14147981 */ /* 0x000122000c1e1900 */
[----:B------:R-:W-:-:S04]  /*0970*/  IADD3 R23, PT, PT, R17, R2, RZ ;  /* 0x0000000211177210 */ /* 0x000fc80007ffe0ff */
[----:B-1----:R-:W-:Y:S02]  /*0980*/  LEA R25, R23, R18, 0x2 ;  /* 0x0000001217197211 */ /* 0x002fe400078e10ff */
[C---:B------:R-:W-:Y:S02]  /*0990*/  LEA R23, R0.reuse, R27, 0x2 ;  /* 0x0000001b00177211 */ /* 0x040fe400078e10ff */
[----:B0-----:R-:W-:Y:S02]  /*09a0*/  IADD3 R21, PT, PT, R19, R2, RZ ;  /* 0x0000000213157210 */ /* 0x001fe40007ffe0ff */
[C---:B------:R-:W-:Y:S02]  /*09b0*/  LEA R45, R0.reuse, R25, 0x2 ;  /* 0x00000019002d7211 */ /* 0x040fe400078e10ff */
[C---:B------:R-:W-:Y:S02]  /*09c0*/  LEA R22, R0.reuse, R23, 0x2 ;  /* 0x0000001700167211 */ /* 0x040fe400078e10ff */
[----:B------:R-:W-:Y:S01]  /*09d0*/  LEA R29, R0, R31, 0x2 ;  /* 0x0000001f001d7211 */ /* 0x000fe200078e10ff */
[----:B------:R-:W-:Y:S01]  /*09e0*/  UISETP.GE.U32.AND UP0, UPT, UR9, 0x2, UPT ;  /* 0x000000020900788c */ /* 0x000fe2000bf06070 */
[----:B------:R-:W-:Y:S01]  /*09f0*/  IADD3 R35, PT, PT, R35, 0x1, RZ ;  /* 0x0000000123237810 */ /* 0x000fe20007ffe0ff */
[----:B------:R-:W-:-:S03]  /*0a00*/  UMOV UR4, URZ ;  /* 0x000000ff00047c82 */ /* 0x000fc60008000000 */
[----:B------:R-:W-:Y:S01]  /*0a10*/  ISETP.NE.AND P0, PT, R35, R26, PT ;  /* 0x0000001a2300720c */ /* 0x000fe20003f05270 */
[----:B--2---:R0:W-:Y:S02]  /*0a20*/  STS [R27], R36 ;  /* 0x000000241b007388 */ /* 0x0041e40000000800 */
[----:B0-----:R-:W-:Y:S02]  /*0a30*/  LEA R36, R0, R45, 0x2 ;  /* 0x0000002d00247211 */ /* 0x001fe400078e10ff */
[----:B---3--:R0:W-:Y:S04]  /*0a40*/  STS [R25], R42 ;  /* 0x0000002a19007388 */ /* 0x0081e80000000800 */
[----:B------:R1:W-:Y:S01]  /*0a50*/  STS [R23], R37 ;  /* 0x0000002517007388 */ /* 0x0003e20000000800 */
[----:B0-----:R-:W-:-:S03]  /*0a60*/  LEA R25, R21, R18, 0x2 ;  /* 0x0000001215197211 */ /* 0x001fc600078e10ff */
[----:B-----5:R0:W-:Y:S01]  /*0a70*/  STS [R45], R38 ;  /* 0x000000262d007388 */ /* 0x0201e20000000800 */
[----:B------:R-:W-:-:S03]  /*0a80*/  LEA R42, R0, R25, 0x2 ;  /* 0x00000019002a7211 */ /* 0x000fc600078e10ff */
[----:B----4-:R0:W-:Y:S01]  /*0a90*/  STS [R22], R41 ;  /* 0x0000002916007388 */ /* 0x0101e20000000800 */
[C---:B------:R-:W-:Y:S02]  /*0aa0*/  LEA R21, R0.reuse, R29, 0x2 ;  /* 0x0000001d00157211 */ /* 0x040fe400078e10ff */
[----:B-1----:R-:W-:Y:S01]  /*0ab0*/  LEA R23, R0, R42, 0x2 ;  /* 0x0000002a00177211 */ /* 0x002fe200078e10ff */
[----:B------:R0:W-:Y:S04]  /*0ac0*/  STS [R36], R39 ;  /* 0x0000002724007388 */ /* 0x0001e80000000800 */
[----:B------:R0:W-:Y:S04]  /*0ad0*/  STS [R31], R40 ;  /* 0x000000281f007388 */ /* 0x0001e80000000800 */
[----:B------:R0:W-:Y:S04]  /*0ae0*/  STS [R25], R44 ;  /* 0x0000002c19007388 */ /* 0x0001e80000000800 */
[----:B------:R0:W-:Y:S04]  /*0af0*/  STS [R29], R43 ;  /* 0x0000002b1d007388 */ /* 0x0001e80000000800 */
[----:B------:R0:W-:Y:S04]  /*0b00*/  STS [R42], R28 ;  /* 0x0000001c2a007388 */ /* 0x0001e80000000800 */
[----:B------:R0:W-:Y:S04]  /*0b10*/  STS [R21], R24 ;  /* 0x0000001815007388 */ /* 0x0001e80000000800 */
[----:B------:R0:W-:Y:S01]  /*0b20*/  STS [R23], R20 ;  /* 0x0000001417007388 */ /* 0x0001e20000000800 */
[----:B------:R-:W-:Y:S06]  /*0b30*/  BAR.SYNC.DEFER_BLOCKING 0x0 ;  /* 0x0000000000007b1d */ /* 0x000fec0000010000 */
[----:B------:R-:W-:Y:S05]  /*0b40*/  BRA.U !UP0, `(.L_x_1) ;  /* 0x0000002108787547 */ /* 0x000fea000b800000 */
[----:B------:R-:W-:Y:S01]  /*0b50*/  ULOP3.LUT UR5, UR7, 0xfffffffc, URZ, 0xc0, !UPT ;  /* 0xfffffffc07057892 */ /* 0x000fe2000f8ec0ff */
[----:B0-----:R-:W-:Y:S02]  /*0b60*/  MOV R21, R34 ;  /* 0x0000002200157202 */ /* 0x001fe40000000f00 */
[----:B------:R-:W-:Y:S01]  /*0b70*/  MOV R22, R32 ;  /* 0x0000002000167202 */ /* 0x000fe20000000f00 */
[----:B------:R-:W-:Y:S01]  /*0b80*/  UIADD3 UR5, UPT, UPT, -UR5, URZ, URZ ;  /* 0x000000ff05057290 */ /* 0x000fe2000fffe1ff */
[----:B------:R-:W-:Y:S02]  /*0b90*/  MOV R20, R33 ;  /* 0x0000002100147202 */ /* 0x000fe40000000f00 */
[----:B------:R-:W-:Y:S01]  /*0ba0*/  MOV R23, R16 ;  /* 0x0000001000177202 */ /* 0x000fe20000000f00 */
[----:B------:R-:W-:-:S09]  /*0bb0*/  UISETP.GE.AND UP0, UPT, UR5, URZ, UPT ;  /* 0x000000ff0500728c */ /* 0x000fd2000bf06270 */
[----:B------:R-:W-:Y:S05]  /*0bc0*/  BRA.U UP0, `(.L_x_2) ;  /* 0x0000001d001c7547 */ /* 0x000fea000b800000 */
[----:B------:R-:W-:Y:S02]  /*0bd0*/  UIADD3 UR6, UPT, UPT, -UR5, URZ, URZ ;  /* 0x000000ff05067290 */ /* 0x000fe4000fffe1ff */
[----:B------:R-:W-:Y:S02]  /*0be0*/  UPLOP3.LUT UP0, UPT, UPT, UPT, UPT, 0x80, 0x8 ;  /* 0x000000000008789c */ /* 0x000fe40003f0f070 */
[----:B------:R-:W-:-:S09]  /*0bf0*/  UISETP.GT.AND UP1, UPT, UR6, 0xc, UPT ;  /* 0x0000000c0600788c */ /* 0x000fd2000bf24270 */
[----:B------:R-:W-:Y:S05]  /*0c00*/  BRA.U !UP1, `(.L_x_3) ;  /* 0x0000001109a07547 */ /* 0x000fea000b800000 */
[----:B------:R-:W-:Y:S02]  /*0c10*/  ULOP3.LUT UR4, UR7, 0x1ffc, URZ, 0xc0, !UPT ;  /* 0x00001ffc07047892 */ /* 0x000fe4000f8ec0ff */
[----:B------:R-:W-:-:S11]  /*0c20*/  UPLOP3.LUT UP0, UPT, UPT, UPT, UPT, 0x40, 0x4 ;  /* 0x000000000004789c */ /* 0x000fd60003f0e870 */
.L_x_4:
[C---:B------:R-:W-:Y:S01]  /*0c30*/  LEA R37, R0.reuse, R23, 0x2 ;  /* 0x0000001700257211 */ /* 0x040fe200078e10ff */
[----:B------:R-:W-:Y:S01]  /*0c40*/  LDS R29, [R23] ;  /* 0x00000000171d7984 */ /* 0x000fe20000000800 */
[----:B------:R-:W-:Y:S02]  /*0c50*/  UIADD3 UR5, UPT, UPT, UR5, 0x10, URZ ;  /* 0x0000001005057890 */ /* 0x000fe4000fffe0ff */
[C---:B------:R-:W-:Y:S01]  /*0c60*/  LEA R43, R0.reuse, R37, 0x2 ;  /* 0x00000025002b7211 */ /* 0x040fe200078e10ff */
[----:B------:R-:W0:Y:S01]  /*0c70*/  LDS R36, [R21+-0x8] ;  /* 0xfffff80015247984 */ /* 0x000e220000000800 */
[----:B------:R-:W-:Y:S02]  /*0c80*/  UISETP.GE.AND UP1, UPT, UR5, -0xc, UPT ;  /* 0xfffffff40500788c */ /* 0x000fe4000bf26270 */
[C---:B------:R-:W-:Y:S01]  /*0c90*/  LEA R41, R0.reuse, R43, 0x2 ;  /* 0x0000002b00297211 */ /* 0x040fe200078e10ff */
[----:B------:R-:W1:Y:S04]  /*0ca0*/  LDS R28, [R20+-0x8] ;  /* 0xfffff800141c7984 */ /* 0x000e680000000800 */
[----:B------:R-:W2:Y:S04]  /*0cb0*/  LDS R25, [R22+-0x8] ;  /* 0xfffff80016197984 */ /* 0x000ea80000000800 */
[----:B------:R-:W3:Y:S04]  /*0cc0*/  LDS R39, [R37] ;  /* 0x0000000025277984 */ /* 0x000ee80000000800 */
[----:B------:R-:W4:Y:S04]  /*0cd0*/  LDS R42, [R43] ;  /* 0x000000002b2a7984 */ /* 0x000f280000000800 */
[----:B------:R-:W-:Y:S01]  /*0ce0*/  LDS R37, [R21+-0x4] ;  /* 0xfffffc0015257984 */ /* 0x000fe20000000800 */
[----:B0-----:R-:W-:Y:S01]  /*0cf0*/  FFMA R24, R29, R36, R7 ;  /* 0x000000241d187223 */ /* 0x001fe20000000007 */
[----:B------:R-:W-:Y:S01]  /*0d00*/  LEA R7, R0, R41, 0x2 ;  /* 0x0000002900077211 */ /* 0x000fe200078e10ff */
[----:B-1----:R-:W-:-:S02]  /*0d10*/  FFMA R44, R28, R29, R13 ;  /* 0x0000001d1c2c7223 */ /* 0x002fc4000000000d */
[----:B------:R-:W-:Y:S01]  /*0d20*/  LDS R13, [R20+-0x4] ;  /* 0xfffffc00140d7984 */ /* 0x000fe20000000800 */
[----:B--2---:R-:W-:-:S03]  /*0d30*/  FFMA R38, R29, R25, R10 ;  /* 0x000000191d267223 */ /* 0x004fc6000000000a */
[----:B------:R-:W-:Y:S01]  /*0d40*/  LDS R29, [R22+-0x4] ;  /* 0xfffffc00161d7984 */ /* 0x000fe20000000800 */
[-C--:B---3--:R-:W-:Y:S01]  /*0d50*/  FFMA R40, R28, R39.reuse, R12 ;  /* 0x000000271c287223 */ /* 0x088fe2000000000c */
[----:B------:R-:W-:Y:S01]  /*0d60*/  FFMA R12, R25, R39, R9 ;  /* 0x00000027190c7223 */ /* 0x000fe20000000009 */
[----:B------:R-:W-:Y:S01]  /*0d70*/  FFMA R10, R39, R36, R6 ;  /* 0x00000024270a7223 */ /* 0x000fe20000000006 */
[----:B------:R-:W-:Y:S01]  /*0d80*/  LEA R39, R0, R7, 0x2 ;  /* 0x0000000700277211 */ /* 0x000fe200078e10ff */
[----:B------:R-:W0:Y:S01]  /*0d90*/  LDS R9, [R41] ;  /* 0x0000000029097984 */ /* 0x000e220000000800 */
[-C--:B----4-:R-:W-:Y:S01]  /*0da0*/  FFMA R25, R25, R42.reuse, R8 ;  /* 0x0000002a19197223 */ /* 0x090fe20000000008 */
[-C--:B------:R-:W-:Y:S01]  /*0db0*/  FFMA R8, R36, R42.reuse, R5 ;  /* 0x0000002a24087223 */ /* 0x080fe20000000005 */
[----:B------:R-:W-:Y:S01]  /*0dc0*/  LEA R5, R0, R39, 0x2 ;  /* 0x0000002700057211 */ /* 0x000fe200078e10ff */
[----:B------:R-:W1:Y:S01]  /*0dd0*/  LDS R7, [R7] ;  /* 0x0000000007077984 */ /* 0x000e620000000800 */
[----:B------:R-:W-:-:S03]  /*0de0*/  FFMA R11, R28, R42, R11 ;  /* 0x0000002a1c0b7223 */ /* 0x000fc6000000000b */
[----:B------:R2:W3:Y:S04]  /*0df0*/  LDS R6, [R39] ;  /* 0x0000000027067984 */ /* 0x0004e80000000800 */
[----:B------:R-:W-:Y:S01]  /*0e00*/  LDS R36, [R22] ;  /* 0x0000000016247984 */ /* 0x000fe20000000800 */
[----:B--2---:R-:W-:-:S04]  /*0e10*/  LEA R39, R0, R5, 0x2 ;  /* 0x0000000500277211 */ /* 0x004fc800078e10ff */
[----:B------:R-:W-:-:S04]  /*0e20*/  LEA R41, R0, R39, 0x2 ;  /* 0x0000002700297211 */ /* 0x000fc800078e10ff */
[C---:B------:R-:W-:Y:S01]  /*0e30*/  LEA R45, R0.reuse, R41, 0x2 ;  /* 0x00000029002d7211 */ /* 0x040fe200078e10ff */
[----:B0-----:R-:W-:Y:S01]  /*0e40*/  FFMA R44, R13, R9, R44 ;  /* 0x000000090d2c7223 */ /* 0x001fe2000000002c */
[C---:B------:R-:W-:Y:S01]  /*0e50*/  FFMA R38, R9.reuse, R29, R38 ;  /* 0x0000001d09267223 */ /* 0x040fe20000000026 */
[----:B------:R-:W-:Y:S01]  /*0e60*/  FFMA R24, R9, R37, R24 ;  /* 0x0000002509187223 */ /* 0x000fe20000000018 */
[----:B-1----:R-:W-:Y:S01]  /*0e70*/  FFMA R43, R13, R7, R40 ;  /* 0x000000070d2b7223 */ /* 0x002fe20000000028 */
[----:B------:R-:W-:Y:S01]  /*0e80*/  FFMA R10, R7, R37, R10 ;  /* 0x00000025070a7223 */ /* 0x000fe2000000000a */
[----:B------:R-:W0:Y:S01]  /*0e90*/  LDS R9, [R41] ;  /* 0x0000000029097984 */ /* 0x000e220000000800 */
[-C--:B---3--:R-:W-:Y:S01]  /*0ea0*/  FFMA R42, R13, R6.reuse, R11 ;  /* 0x000000060d2a7223 */ /* 0x088fe2000000000b */
[C---:B------:R-:W-:Y:S01]  /*0eb0*/  FFMA R13, R29.reuse, R7, R12 ;  /* 0x000000071d0d7223 */ /* 0x040fe2000000000c */
[-C--:B------:R-:W-:Y:S01]  /*0ec0*/  FFMA R28, R29, R6.reuse, R25 ;  /* 0x000000061d1c7223 */ /* 0x080fe20000000019 */
[----:B------:R0:W-:Y:S01]  /*0ed0*/  LDS R7, [R39] ;  /* 0x0000000027077984 */ /* 0x0001e20000000800 */
[----:B------:R-:W-:Y:S01]  /*0ee0*/  FFMA R8, R37, R6, R8 ;  /* 0x0000000625087223 */ /* 0x000fe20000000008 */
[----:B------:R-:W-:-:S02]  /*0ef0*/  LEA R6, R0, R45, 0x2 ;  /* 0x0000002d00067211 */ /* 0x000fc400078e10ff */
[----:B------:R-:W1:Y:S02]  /*0f00*/  LDS R29, [R5] ;  /* 0x00000000051d7984 */ /* 0x000e640000000800 */
[----:B------:R-:W-:Y:S02]  /*0f10*/  LEA R12, R0, R6, 0x2 ;  /* 0x00000006000c7211 */ /* 0x000fe400078e10ff */
[----:B------:R-:W2:Y:S04]  /*0f20*/  LDS R25, [R20] ;  /* 0x0000000014197984 */ /* 0x000ea80000000800 */
[----:B------:R-:W3:Y:S04]  /*0f30*/  LDS R11, [R21] ;  /* 0x00000000150b7984 */ /* 0x000ee80000000800 */
[----:B------:R-:W-:Y:S04]  /*0f40*/  LDS R6, [R6] ;  /* 0x0000000006067984 */ /* 0x000fe80000000800 */
[----:B------:R-:W4:Y:S04]  /*0f50*/  LDS R5, [R20+0x4] ;  /* 0x0000040014057984 */ /* 0x000f280000000800 */
[----:B------:R-:W5:Y:S04]  /*0f60*/  LDS R40, [R45] ;  /* 0x000000002d287984 */ /* 0x000f680000000800 */
[----:B------:R-:W5:Y:S04]  /*0f70*/  LDS R12, [R12] ;  /* 0x000000000c0c7984 */ /* 0x000f680000000800 */
[----:B------:R-:W5:Y:S01]  /*0f80*/  LDS R41, [R22+0x4] ;  /* 0x0000040016297984 */ /* 0x000f620000000800 */
[C---:B0-----:R-:W-:Y:S01]  /*0f90*/  FFMA R39, R36.reuse, R9, R28 ;  /* 0x0000000924277223 */ /* 0x041fe2000000001c */
[----:B-1----:R-:W-:Y:S01]  /*0fa0*/  FFMA R37, R29, R36, R38 ;  /* 0x000000241d257223 */ /* 0x002fe20000000026 */
[----:B------:R-:W-:-:S02]  /*0fb0*/  FFMA R38, R36, R7, R13 ;  /* 0x0000000724267223 */ /* 0x000fc4000000000d */
[----:B------:R-:W0:Y:S01]  /*0fc0*/  LDS R13, [R21+0x4] ;  /* 0x00000400150d7984 */ /* 0x000e220000000800 */
[C---:B--2---:R-:W-:Y:S01]  /*0fd0*/  FFMA R44, R25.reuse, R29, R44 ;  /* 0x0000001d192c7223 */ /* 0x044fe2000000002c */
[C---:B------:R-:W-:Y:S01]  /*0fe0*/  FFMA R43, R25.reuse, R7, R43 ;  /* 0x00000007192b7223 */ /* 0x040fe2000000002b */
[----:B------:R-:W-:Y:S01]  /*0ff0*/  FFMA R25, R25, R9, R42 ;  /* 0x0000000919197223 */ /* 0x000fe2000000002a */
[-C--:B---3--:R-:W-:Y:S01]  /*1000*/  FFMA R29, R29, R11.reuse, R24 ;  /* 0x0000000b1d1d7223 */ /* 0x088fe20000000018 */
[----:B------:R-:W-:Y:S01]  /*1010*/  FFMA R7, R7, R11, R10 ;  /* 0x0000000b07077223 */ /* 0x000fe2000000000a */
[----:B------:R-:W-:Y:S01]  /*1020*/  FFMA R9, R11, R9, R8 ;  /* 0x000000090b097223 */ /* 0x000fe20000000008 */
[----:B------:R-:W-:-:S05]  /*1030*/  IMAD R11, R0, 0x30, R23 ;  /* 0x00000030000b7824 */ /* 0x000fca00078e0217 */
[C---:B------:R-:W-:Y:S01]  /*1040*/  LEA R23, R0.reuse, R11, 0x2 ;  /* 0x0000000b00177211 */ /* 0x040fe200078e10ff */
[C---:B----4-:R-:W-:Y:S01]  /*1050*/  FFMA R10, R5.reuse, R6, R43 ;  /* 0x00000006050a7223 */ /* 0x050fe2000000002b */
[----:B------:R1:W-:Y:S01]  /*1060*/  LDS R28, [R11] ;  /* 0x000000000b1c7984 */ /* 0x0003e20000000800 */
[C---:B-----5:R-:W-:Y:S01]  /*1070*/  FFMA R44, R5.reuse, R40, R44 ;  /* 0x00000028052c7223 */ /* 0x060fe2000000002c */
[----:B------:R-:W-:Y:S02]  /*1080*/  LEA R24, R0, R23, 0x2 ;  /* 0x0000001700187211 */ /* 0x000fe400078e10ff */
[----:B------:R-:W2:Y:S01]  /*1090*/  LDS R43, [R20+0x8] ;  /* 0x00000800142b7984 */ /* 0x000ea20000000800 */
[----:B------:R-:W-:-:S03]  /*10a0*/  FFMA R42, R5, R12, R25 ;  /* 0x0000000c052a7223 */ /* 0x000fc60000000019 */
[----:B------:R-:W3:Y:S01]  /*10b0*/  LDS R8, [R23] ;  /* 0x0000000017087984 */ /* 0x000ee20000000800 */
[----:B-1----:R-:W-:Y:S02]  /*10c0*/  IMAD R11, R0, 0x30, R11 ;  /* 0x00000030000b7824 */ /* 0x002fe400078e020b */
[C---:B------:R-:W-:Y:S01]  /*10d0*/  FFMA R38, R41.reuse, R6, R38 ;  /* 0x0000000629267223 */ /* 0x040fe20000000026 */
[----:B------:R-:W-:Y:S01]  /*10e0*/  FFMA R37, R40, R41, R37 ;  /* 0x0000002928257223 */ /* 0x000fe20000000025 */
[----:B------:R-:W1:Y:S01]  /*10f0*/  LDS R25, [R22+0x8] ;  /* 0x0000080016197984 */ /* 0x000e620000000800 */
[----:B------:R-:W-:-:S03]  /*1100*/  FFMA R36, R41, R12, R39 ;  /* 0x0000000c29247223 */ /* 0x000fc60000000027 */
[----:B------:R-:W4:Y:S04]  /*1110*/  LDS R5, [R21+0x8] ;  /* 0x0000080015057984 */ /* 0x000f280000000800 */
[----:B------:R-:W-:Y:S04]  /*1120*/  LDS R23, [R22+0xc] ;  /* 0x00000c0016177984 */ /* 0x000fe80000000800 */
[----:B------:R-:W-:Y:S01]  /*1130*/  LDS R39, [R20+0xc] ;  /* 0x00000c0014277984 */ /* 0x000fe20000000800 */
[-C--:B0-----:R-:W-:Y:S01]  /*1140*/  FFMA R7, R6, R13.reuse, R7 ;  /* 0x0000000d06077223 */ /* 0x081fe20000000007 */
[----:B------:R-:W-:Y:S01]  /*1150*/  LEA R6, R0, R24, 0x2 ;  /* 0x0000001800067211 */ /* 0x000fe200078e10ff */
[----:B------:R-:W-:Y:S01]  /*1160*/  FFMA R40, R40, R13, R29 ;  /* 0x0000000d28287223 */ /* 0x000fe2000000001d */
[----:B------:R-:W0:Y:S01]  /*1170*/  LDS R24, [R24] ;  /* 0x0000000018187984 */ /* 0x000e220000000800 */
[----:B------:R-:W-:Y:S01]  /*1180*/  FFMA R12, R13, R12, R9 ;  /* 0x0000000c0d0c7223 */ /* 0x000fe20000000009 */
[----:B------:R-:W-:-:S02]  /*1190*/  LEA R45, R0, R6, 0x2 ;  /* 0x00000006002d7211 */ /* 0x000fc400078e10ff */
[----:B------:R-:W5:Y:S02]  /*11a0*/  LDS R6, [R6] ;  /* 0x0000000006067984 */ /* 0x000f640000000800 */
[----:B------:R-:W-:-:S05]  /*11b0*/  LEA R41, R0, R45, 0x2 ;  /* 0x0000002d00297211 */ /* 0x000fca00078e10ff */
[----:B------:R5:W5:Y:S01]  /*11c0*/  LDS R9, [R41] ;  /* 0x0000000029097984 */ /* 0x000b620000000800 */
[C---:B--2---:R-:W-:Y:S01]  /*11d0*/  FFMA R44, R43.reuse, R28, R44 ;  /* 0x0000001c2b2c7223 */ /* 0x044fe2000000002c */
[-C--:B---3--:R-:W-:Y:S02]  /*11e0*/  FFMA R29, R43, R8.reuse, R10 ;  /* 0x000000082b1d7223 */ /* 0x088fe4000000000a */
[----:B------:R-:W2:Y:S01]  /*11f0*/  LDS R10, [R45] ;  /* 0x000000002d0a7984 */ /* 0x000ea20000000800 */
[C---:B-1----:R-:W-:Y:S01]  /*1200*/  FFMA R38, R25.reuse, R8, R38 ;  /* 0x0000000819267223 */ /* 0x042fe20000000026 */
[----:B------:R-:W-:Y:S01]  /*1210*/  FFMA R37, R28, R25, R37 ;  /* 0x000000191c257223 */ /* 0x000fe20000000025 */
[-C--:B----4-:R-:W-:Y:S01]  /*1220*/  FFMA R7, R8, R5.reuse, R7 ;  /* 0x0000000508077223 */ /* 0x090fe20000000007 */
[----:B------:R-:W-:Y:S01]  /*1230*/  FFMA R13, R28, R5, R40 ;  /* 0x000000051c0d7223 */ /* 0x000fe20000000028 */
[----:B------:R-:W1:Y:S01]  /*1240*/  LDS R8, [R21+0xc] ;  /* 0x00000c0015087984 */ /* 0x000e620000000800 */
[-C--:B0-----:R-:W-:Y:S01]  /*1250*/  FFMA R36, R25, R24.reuse, R36 ;  /* 0x0000001819247223 */ /* 0x081fe20000000024 */
[----:B------:R-:W-:Y:S01]  /*1260*/  LEA R25, R0, R41, 0x2 ;  /* 0x0000002900197211 */ /* 0x000fe200078e10ff */
[-C--:B------:R-:W-:Y:S01]  /*1270*/  FFMA R42, R43, R24.reuse, R42 ;  /* 0x000000182b2a7223 */ /* 0x080fe2000000002a */
[----:B------:R-:W-:Y:S01]  /*1280*/  FFMA R5, R5, R24, R12 ;  /* 0x0000001805057223 */ /* 0x000fe2000000000c */
[----:B-----5:R-:W-:Y:S01]  /*1290*/  FFMA R40, R6, R23, R37 ;  /* 0x0000001706287223 */ /* 0x020fe20000000025 */
[----:B------:R-:W-:Y:S01]  /*12a0*/  LEA R43, R0, R25, 0x2 ;  /* 0x00000019002b7211 */ /* 0x000fe200078e10ff */
[----:B------:R-:W-:Y:S01]  /*12b0*/  LDS R37, [R22+0x10] ;  /* 0x0000100016257984 */ /* 0x000fe20000000800 */
[----:B------:R-:W-:-:S02]  /*12c0*/  FFMA R44, R39, R6, R44 ;  /* 0x00000006272c7223 */ /* 0x000fc4000000002c */
[----:B------:R-:W-:Y:S01]  /*12d0*/  LEA R41, R0, R43, 0x2 ;  /* 0x0000002b00297211 */ /* 0x000fe200078e10ff */
[----:B------:R-:W0:Y:S01]  /*12e0*/  LDS R25, [R25] ;  /* 0x0000000019197984 */ /* 0x000e220000000800 */
[-C--:B------:R-:W-:Y:S01]  /*12f0*/  FFMA R36, R23, R9.reuse, R36 ;  /* 0x0000000917247223 */ /* 0x080fe20000000024 */
[----:B------:R-:W-:Y:S02]  /*1300*/  FFMA R42, R39, R9, R42 ;  /* 0x00000009272a7223 */ /* 0x000fe4000000002a */
[----:B------:R-:W3:Y:S04]  /*1310*/  LDS R28, [R43] ;  /* 0x000000002b1c7984 */ /* 0x000ee80000000800 */
[----:B------:R-:W4:Y:S01]  /*1320*/  LDS R24, [R21+0x10] ;  /* 0x0000100015187984 */ /* 0x000f220000000800 */
[-C--:B--2---:R-:W-:Y:S01]  /*1330*/  FFMA R38, R23, R10.reuse, R38 ;  /* 0x0000000a17267223 */ /* 0x084fe20000000026 */
[----:B------:R-:W-:-:S02]  /*1340*/  FFMA R29, R39, R10, R29 ;  /* 0x0000000a271d7223 */ /* 0x000fc4000000001d */
[----:B------:R3:W2:Y:S04]  /*1350*/  LDS R23, [R41] ;  /* 0x0000000029177984 */ /* 0x0006a80000000800 */
[----:B------:R-:W5:Y:S01]  /*1360*/  LDS R39, [R20+0x10] ;  /* 0x0000100014277984 */ /* 0x000f620000000800 */
[-C--:B-1----:R-:W-:Y:S01]  /*1370*/  FFMA R6, R6, R8.reuse, R13 ;  /* 0x0000000806067223 */ /* 0x082fe2000000000d */
[----:B------:R-:W-:Y:S01]  /*1380*/  LEA R13, R0, R41, 0x2 ;  /* 0x00000029000d7211 */ /* 0x000fe200078e10ff */
[----:B------:R-:W-:Y:S01]  /*1390*/  FFMA R7, R10, R8, R7 ;  /* 0x000000080a077223 */ /* 0x000fe20000000007 */
[----:B------:R-:W-:Y:S01]  /*13a0*/  FFMA R9, R8, R9, R5 ;  /* 0x0000000908097223 */ /* 0x000fe20000000005 */
[----:B------:R-:W-:Y:S01]  /*13b0*/  LDS R12, [R20+0x14] ;  /* 0x00001400140c7984 */ /* 0x000fe20000000800 */
[----:B------:R-:W-:-:S03]  /*13c0*/  LEA R45, R0, R13, 0x2 ;  /* 0x0000000d002d7211 */ /* 0x000fc600078e10ff */
[----:B------:R-:W1:Y:S01]  /*13d0*/  LDS R13, [R13] ;  /* 0x000000000d0d7984 */ /* 0x000e620000000800 */
[----:B------:R-:W-:-:S03]  /*13e0*/  LEA R8, R0, R45, 0x2 ;  /* 0x0000002d00087211 */ /* 0x000fc600078e10ff */
[----:B------:R-:W1:Y:S04]  /*13f0*/  LDS R10, [R45] ;  /* 0x000000002d0a7984 */ /* 0x000e680000000800 */
[----:B------:R-:W1:Y:S01]  /*1400*/  LDS R8, [R8] ;  /* 0x0000000008087984 */ /* 0x000e620000000800 */
[----:B0-----:R-:W-:Y:S01]  /*1410*/  FFMA R40, R25, R37, R40 ;  /* 0x0000002519287223 */ /* 0x001fe20000000028 */
[----:B---3--:R-:W-:Y:S02]  /*1420*/  FFMA R41, R37, R28, R38 ;  /* 0x0000001c25297223 */ /* 0x008fe40000000026 */
[----:B------:R-:W-:Y:S01]  /*1430*/  LDS R38, [R22+0x18] ;  /* 0x0000180016267984 */ /* 0x000fe20000000800 */
[-C--:B----4-:R-:W-:Y:S01]  /*1440*/  FFMA R6, R25, R24.reuse, R6 ;  /* 0x0000001819067223 */ /* 0x090fe20000000006 */
[----:B------:R-:W-:Y:S01]  /*1450*/  FFMA R7, R28, R24, R7 ;  /* 0x000000181c077223 */ /* 0x000fe20000000007 */
[-C--:B--2---:R-:W-:Y:S01]  /*1460*/  FFMA R37, R37, R23.reuse, R36 ;  /* 0x0000001725257223 */ /* 0x084fe20000000024 */
[----:B------:R-:W-:Y:S01]  /*1470*/  FFMA R9, R24, R23, R9 ;  /* 0x0000001718097223 */ /* 0x000fe20000000009 */
[----:B------:R-:W0:Y:S01]  /*1480*/  LDS R36, [R22+0x14] ;  /* 0x0000140016247984 */ /* 0x000e220000000800 */
[C---:B-----5:R-:W-:Y:S01]  /*1490*/  FFMA R5, R39.reuse, R25, R44 ;  /* 0x0000001927057223 */ /* 0x060fe2000000002c */
[----:B------:R-:W-:-:S02]  /*14a0*/  FFMA R29, R39, R28, R29 ;  /* 0x0000001c271d7223 */ /* 0x000fc4000000001d */
[----:B------:R-:W2:Y:S01]  /*14b0*/  LDS R24, [R21+0x14] ;  /* 0x0000140015187984 */ /* 0x000ea20000000800 */
[----:B------:R-:W-:Y:S01]  /*14c0*/  FFMA R39, R39, R23, R42 ;  /* 0x0000001727277223 */ /* 0x000fe2000000002a */
[----:B------:R-:W-:Y:S02]  /*14d0*/  LEA R42, R0, R11, 0x2 ;  /* 0x0000000b002a7211 */ /* 0x000fe400078e10ff */
[----:B------:R-:W-:Y:S01]  /*14e0*/  LDS R28, [R20+0x18] ;  /* 0x00001800141c7984 */ /* 0x000fe20000000800 */
[----:B-1----:R-:W-:-:S03]  /*14f0*/  FFMA R5, R12, R13, R5 ;  /* 0x0000000d0c057223 */ /* 0x002fc60000000005 */
[----:B------:R-:W1:Y:S01]  /*1500*/  LDS R25, [R11] ;  /* 0x000000000b197984 */ /* 0x000e620000000800 */
[----:B------:R-:W-:-:S03]  /*1510*/  FFMA R29, R12, R10, R29 ;  /* 0x0000000a0c1d7223 */ /* 0x000fc6000000001d */
[----:B------:R-:W3:Y:S01]  /*1520*/  LDS R23, [R42] ;  /* 0x000000002a177984 */ /* 0x000ee20000000800 */
[----:B------:R-:W-:-:S03]  /*1530*/  FFMA R39, R12, R8, R39 ;  /* 0x000000080c277223 */ /* 0x000fc60000000027 */
[----:B------:R-:W4:Y:S01]  /*1540*/  LDS R12, [R21+0x18] ;  /* 0x00001800150c7984 */ /* 0x000f220000000800 */
[----:B0-----:R-:W-:Y:S01]  /*1550*/  FFMA R43, R36, R8, R37 ;  /* 0x00000008242b7223 */ /* 0x001fe20000000025 */
[----:B------:R-:W-:Y:S01]  /*1560*/  LEA R37, R0, R42, 0x2 ;  /* 0x0000002a00257211 */ /* 0x000fe200078e10ff */
[----:B------:R-:W-:Y:S01]  /*1570*/  FFMA R41, R36, R10, R41 ;  /* 0x0000000a24297223 */ /* 0x000fe20000000029 */
[C---:B------:R-:W-:Y:S01]  /*1580*/  FFMA R40, R13.reuse, R36, R40 ;  /* 0x000000240d287223 */ /* 0x040fe20000000028 */
[-C--:B--2---:R-:W-:Y:S01]  /*1590*/  FFMA R10, R10, R24.reuse, R7 ;  /* 0x000000180a0a7223 */ /* 0x084fe20000000007 */
[----:B------:R-:W-:Y:S01]  /*15a0*/  LEA R7, R0, R37, 0x2 ;  /* 0x0000002500077211 */ /* 0x000fe200078e10ff */
[----:B------:R-:W-:Y:S01]  /*15b0*/  FFMA R13, R13, R24, R6 ;  /* 0x000000180d0d7223 */ /* 0x000fe20000000006 */
[----:B------:R-:W0:Y:S01]  /*15c0*/  LDS R37, [R37] ;  /* 0x0000000025257984 */ /* 0x000e220000000800 */
[----:B------:R-:W-:Y:S01]  /*15d0*/  FFMA R9, R24, R8, R9 ;  /* 0x0000000818097223 */ /* 0x000fe20000000009 */
[----:B------:R-:W-:-:S02]  /*15e0*/  LEA R45, R0, R7, 0x2 ;  /* 0x00000007002d7211 */ /* 0x000fc400078e10ff */
[----:B------:R-:W-:Y:S01]  /*15f0*/  LDS R6, [R20+0x1c] ;  /* 0x00001c0014067984 */ /* 0x000fe20000000800 */
[C---:B-1----:R-:W-:Y:S01]  /*1600*/  FFMA R5, R28.reuse, R25, R5 ;  /* 0x000000191c057223 */ /* 0x042fe20000000005 */
[C---:B------:R-:W-:Y:S02]  /*1610*/  FFMA R40, R25.reuse, R38, R40 ;  /* 0x0000002619287223 */ /* 0x040fe40000000028 */
[----:B------:R-:W-:Y:S01]  /*1620*/  LDS R8, [R22+0x1c] ;  /* 0x00001c0016087984 */ /* 0x000fe20000000800 */
[-C--:B---3--:R-:W-:Y:S01]  /*1630*/  FFMA R29, R28, R23.reuse, R29 ;  /* 0x000000171c1d7223 */ /* 0x088fe2000000001d */
[----:B------:R-:W-:Y:S02]  /*1640*/  FFMA R41, R38, R23, R41 ;  /* 0x0000001726297223 */ /* 0x000fe40000000029 */
[----:B------:R-:W-:Y:S01]  /*1650*/  LDS R24, [R21+0x1c] ;  /* 0x00001c0015187984 */ /* 0x000fe20000000800 */
[----:B----4-:R-:W-:Y:S01]  /*1660*/  FFMA R13, R25, R12, R13 ;  /* 0x0000000c190d7223 */ /* 0x010fe2000000000d */
[----:B------:R-:W-:-:S02]  /*1670*/  LEA R25, R0, R45, 0x2 ;  /* 0x0000002d00197211 */ /* 0x000fc400078e10ff */
[----:B------:R-:W1:Y:S01]  /*1680*/  LDS R7, [R7] ;  /* 0x0000000007077984 */ /* 0x000e620000000800 */
[----:B------:R-:W-:-:S03]  /*1690*/  FFMA R10, R23, R12, R10 ;  /* 0x0000000c170a7223 */ /* 0x000fc6000000000a */
[----:B------:R-:W2:Y:S04]  /*16a0*/  LDS R45, [R45] ;  /* 0x000000002d2d7984 */ /* 0x000ea80000000800 */
[----:B------:R-:W3:Y:S04]  /*16b0*/  LDS R23, [R25] ;  /* 0x0000000019177984 */ /* 0x000ee80000000800 */
[----:B------:R-:W-:Y:S01]  /*16c0*/  LDS R36, [R22+0x20] ;  /* 0x0000200016247984 */ /* 0x000fe20000000800 */
[-C--:B0-----:R-:W-:Y:S01]  /*16d0*/  FFMA R28, R28, R37.reuse, R39 ;  /* 0x000000251c1c7223 */ /* 0x081fe20000000027 */
[-C--:B------:R-:W-:Y:S01]  /*16e0*/  FFMA R38, R38, R37.reuse, R43 ;  /* 0x0000002526267223 */ /* 0x080fe2000000002b */
[----:B------:R-:W-:Y:S01]  /*16f0*/  FFMA R9, R12, R37, R9 ;  /* 0x000000250c097223 */ /* 0x000fe20000000009 */
[----:B------:R-:W-:-:S02]  /*1700*/  LEA R37, R0, R25, 0x2 ;  /* 0x0000001900257211 */ /* 0x000fc400078e10ff */
[----:B------:R-:W-:Y:S02]  /*1710*/  LDS R25, [R22+0x24] ;  /* 0x0000240016197984 */ /* 0x000fe40000000800 */
[C---:B------:R-:W-:Y:S02]  /*1720*/  LEA R39, R0.reuse, R37, 0x2 ;  /* 0x0000002500277211 */ /* 0x040fe400078e10ff */
[----:B------:R-:W-:Y:S02]  /*1730*/  LDS R37, [R37] ;  /* 0x0000000025257984 */ /* 0x000fe40000000800 */
[----:B------:R-:W-:Y:S02]  /*1740*/  LEA R43, R0, R39, 0x2 ;  /* 0x00000027002b7211 */ /* 0x000fe400078e10ff */
[----:B------:R-:W-:Y:S01]  /*1750*/  LDS R39, [R39] ;  /* 0x0000000027277984 */ /* 0x000fe20000000800 */
[C---:B-1----:R-:W-:Y:S01]  /*1760*/  FFMA R5, R6.reuse, R7, R5 ;  /* 0x0000000706057223 */ /* 0x042fe20000000005 */
[C---:B------:R-:W-:Y:S01]  /*1770*/  FFMA R40, R7.reuse, R8, R40 ;  /* 0x0000000807287223 */ /* 0x040fe20000000028 */
[-C--:B------:R-:W-:Y:S01]  /*1780*/  FFMA R13, R7, R24.reuse, R13 ;  /* 0x00000018070d7223 */ /* 0x080fe2000000000d */
[-C--:B--2---:R-:W-:Y:S01]  /*1790*/  FFMA R29, R6, R45.reuse, R29 ;  /* 0x0000002d061d7223 */ /* 0x084fe2000000001d */
[----:B------:R-:W-:Y:S01]  /*17a0*/  FFMA R41, R8, R45, R41 ;  /* 0x0000002d08297223 */ /* 0x000fe20000000029 */
[----:B------:R-:W-:Y:S01]  /*17b0*/  FFMA R10, R45, R24, R10 ;  /* 0x000000182d0a7223 */ /* 0x000fe2000000000a */
[----:B------:R-:W-:Y:S01]  /*17c0*/  LEA R45, R0, R43, 0x2 ;  /* 0x0000002b002d7211 */ /* 0x000fe200078e10ff */
[-C--:B---3--:R-:W-:Y:S01]  /*17d0*/  FFMA R28, R6, R23.reuse, R28 ;  /* 0x00000017061c7223 */ /* 0x088fe2000000001c */
[----:B------:R-:W-:Y:S01]  /*17e0*/  LDS R43, [R43] ;  /* 0x000000002b2b7984 */ /* 0x000fe20000000800 */
[----:B------:R-:W-:Y:S01]  /*17f0*/  FFMA R9, R24, R23, R9 ;  /* 0x0000001718097223 */ /* 0x000fe20000000009 */
[----:B------:R-:W-:Y:S01]  /*1800*/  LEA R7, R0, R45, 0x2 ;  /* 0x0000002d00077211 */ /* 0x000fe200078e10ff */
[----:B------:R-:W-:Y:S01]  /*1810*/  FFMA R38, R8, R23, R38 ;  /* 0x0000001708267223 */ /* 0x000fe20000000026 */
[----:B------:R-:W0:Y:S02]  /*1820*/  LDS R6, [R20+0x20] ;  /* 0x0000200014067984 */ /* 0x000e240000000800 */
[----:B------:R-:W-:-:S02]  /*1830*/  LEA R12, R0, R7, 0x2 ;  /* 0x00000007000c7211 */ /* 0x000fc400078e10ff */
[----:B------:R-:W1:Y:S04]  /*1840*/  LDS R24, [R21+0x20] ;  /* 0x0000200015187984 */ /* 0x000e680000000800 */
[----:B------:R-:W2:Y:S04]  /*1850*/  LDS R8, [R45] ;  /* 0x000000002d087984 */ /* 0x000ea80000000800 */
[----:B------:R-:W3:Y:S04]  /*1860*/  LDS R7, [R7] ;  /* 0x0000000007077984 */ /* 0x000ee80000000800 */
[----:B------:R-:W4:Y:S04]  /*1870*/  LDS R23, [R20+0x24] ;  /* 0x0000240014177984 */ /* 0x000f280000000800 */
[----:B------:R-:W5:Y:S01]  /*1880*/  LDS R12, [R12] ;  /* 0x000000000c0c7984 */ /* 0x000f620000000800 */
[C---:B0-----:R-:W-:Y:S01]  /*1890*/  FFMA R42, R6.reuse, R37, R5 ;  /* 0x00000025062a7223 */ /* 0x041fe20000000005 */
[C---:B------:R-:W-:Y:S01]  /*18a0*/  FFMA R44, R6.reuse, R39, R29 ;  /* 0x00000027062c7223 */ /* 0x040fe2000000001d */
[----:B------:R-:W-:Y:S01]  /*18b0*/  FFMA R5, R6, R43, R28 ;  /* 0x0000002b06057223 */ /* 0x000fe2000000001c */
[C---:B------:R-:W-:Y:S01]  /*18c0*/  FFMA R6, R36.reuse, R39, R41 ;  /* 0x0000002724067223 */ /* 0x040fe20000000029 */
[-C--:B------:R-:W-:Y:S01]  /*18d0*/  FFMA R41, R36, R43.reuse, R38 ;  /* 0x0000002b24297223 */ /* 0x080fe20000000026 */
[----:B-1----:R-:W-:Y:S01]  /*18e0*/  FFMA R43, R24, R43, R9 ;  /* 0x0000002b182b7223 */ /* 0x002fe20000000009 */
[C---:B------:R-:W-:Y:S01]  /*18f0*/  FFMA R29, R37.reuse, R36, R40 ;  /* 0x00000024251d7223 */ /* 0x040fe20000000028 */
[-C--:B------:R-:W-:Y:S01]  /*1900*/  FFMA R13, R37, R24.reuse, R13 ;  /* 0x00000018250d7223 */ /* 0x080fe2000000000d */
[----:B------:R-:W-:-:S02]  /*1910*/  FFMA R10, R39, R24, R10 ;  /* 0x00000018270a7223 */ /* 0x000fc4000000000a */
[----:B--2---:R-:W-:Y:S01]  /*1920*/  FFMA R36, R8, R25, R29 ;  /* 0x0000001908247223 */ /* 0x004fe2000000001d */
[-C--:B---3--:R-:W-:Y:S01]  /*1930*/  FFMA R24, R25, R7.reuse, R6 ;  /* 0x0000000719187223 */ /* 0x088fe20000000006 */
[----:B------:R-:W-:Y:S01]  /*1940*/  LDS R29, [R21+0x28] ;  /* 0x00002800151d7984 */ /* 0x000fe20000000800 */
[C---:B----4-:R-:W-:Y:S01]  /*1950*/  FFMA R42, R23.reuse, R8, R42 ;  /* 0x00000008172a7223 */ /* 0x050fe2000000002a */
[C---:B------:R-:W-:Y:S02]  /*1960*/  FFMA R38, R23.reuse, R7, R44 ;  /* 0x0000000717267223 */ /* 0x040fe4000000002c */
[----:B------:R-:W0:Y:S01]  /*1970*/  LDS R44, [R21+0x24] ;  /* 0x00002400152c7984 */ /* 0x000e220000000800 */
[-C--:B-----5:R-:W-:Y:S01]  /*1980*/  FFMA R9, R23, R12.reuse, R5 ;  /* 0x0000000c17097223 */ /* 0x0a0fe20000000005 */
[C---:B------:R-:W-:Y:S02]  /*1990*/  IMAD R23, R0.reuse, 0x30, R11 ;  /* 0x0000003000177824 */ /* 0x040fe400078e020b */
[----:B------:R-:W-:Y:S01]  /*19a0*/  FFMA R41, R25, R12, R41 ;  /* 0x0000000c19297223 */ /* 0x000fe20000000029 */
[----:B------:R-:W-:Y:S02]  /*19b0*/  LDS R11, [R22+0x28] ;  /* 0x00002800160b7984 */ /* 0x000fe40000000800 */
[----:B------:R-:W-:-:S02]  /*19c0*/  LEA R28, R0, R23, 0x2 ;  /* 0x00000017001c7211 */ /* 0x000fc400078e10ff */
[----:B------:R-:W-:Y:S02]  /*19d0*/  LDS R25, [R20+0x28] ;  /* 0x0000280014197984 */ /* 0x000fe40000000800 */
[C---:B------:R-:W-:Y:S02]  /*19e0*/  LEA R45, R0.reuse, R28, 0x2 ;  /* 0x0000001c002d7211 */ /* 0x040fe400078e10ff */
[----:B------:R1:W2:Y:S04]  /*19f0*/  LDS R37, [R23] ;  /* 0x0000000017257984 */ /* 0x0002a80000000800 */
[----:B------:R-:W3:Y:S04]  /*1a00*/  LDS R28, [R28] ;  /* 0x000000001c1c7984 */ /* 0x000ee80000000800 */
[----:B------:R4:W5:Y:S01]  /*1a10*/  LDS R40, [R45] ;  /* 0x000000002d287984 */ /* 0x0009620000000800 */
[C---:B-1----:R-:W-:Y:S01]  /*1a20*/  IMAD R23, R0.reuse, 0x30, R23 ;  /* 0x0000003000177824 */ /* 0x042fe200078e0217 */
[----:B----4-:R-:W-:Y:S01]  /*1a30*/  LEA R45, R0, R45, 0x2 ;  /* 0x0000002d002d7211 */ /* 0x010fe200078e10ff */
[-C--:B0-----:R-:W-:Y:S01]  /*1a40*/  FFMA R6, R8, R44.reuse, R13 ;  /* 0x0000002c08067223 */ /* 0x081fe2000000000d */
[----:B------:R-:W-:Y:S01]  /*1a50*/  FFMA R39, R7, R44, R10 ;  /* 0x0000002c07277223 */ /* 0x000fe2000000000a */
[----:B------:R-:W-:-:S02]  /*1a60*/  FFMA R44, R44, R12, R43 ;  /* 0x0000000c2c2c7223 */ /* 0x000fc4000000002b */
[----:B------:R-:W-:Y:S04]  /*1a70*/  LDS R12, [R20+0x2c] ;  /* 0x00002c00140c7984 */ /* 0x000fe80000000800 */
[----:B------:R-:W-:Y:S01]  /*1a80*/  LDS R43, [R21+0x2c] ;  /* 0x00002c00152b7984 */ /* 0x000fe20000000800 */
[----:B--2---:R-:W-:Y:S01]  /*1a90*/  FFMA R13, R25, R37, R42 ;  /* 0x00000025190d7223 */ /* 0x004fe2000000002a */
[----:B------:R-:W-:Y:S01]  /*1aa0*/  LEA R42, R0, R45, 0x2 ;  /* 0x0000002d002a7211 */ /* 0x000fe200078e10ff */
[C---:B------:R-:W-:Y:S01]  /*1ab0*/  FFMA R5, R37.reuse, R11, R36 ;  /* 0x0000000b25057223 */ /* 0x040fe20000000024 */
[-C--:B------:R-:W-:Y:S01]  /*1ac0*/  FFMA R6, R37, R29.reuse, R6 ;  /* 0x0000001d25067223 */ /* 0x080fe20000000006 */
[-C--:B---3--:R-:W-:Y:S01]  /*1ad0*/  FFMA R38, R25, R28.reuse, R38 ;  /* 0x0000001c19267223 */ /* 0x088fe20000000026 */
[C---:B------:R-:W-:Y:S01]  /*1ae0*/  FFMA R7, R11.reuse, R28, R24 ;  /* 0x0000001c0b077223 */ /* 0x040fe20000000018 */
[----:B------:R-:W-:Y:S01]  /*1af0*/  FFMA R8, R28, R29, R39 ;  /* 0x0000001d1c087223 */ /* 0x000fe20000000027 */
[C---:B------:R-:W-:Y:S01]  /*1b00*/  LEA R28, R0.reuse, R42, 0x2 ;  /* 0x0000002a001c7211 */ /* 0x040fe200078e10ff */
[-C--:B-----5:R-:W-:Y:S01]  /*1b10*/  FFMA R10, R11, R40.reuse, R41 ;  /* 0x000000280b0a7223 */ /* 0x0a0fe20000000029 */
[----:B------:R0:W1:Y:S01]  /*1b20*/  LDS R24, [R45] ;  /* 0x000000002d187984 */ /* 0x0000620000000800 */
[----:B------:R-:W-:Y:S01]  /*1b30*/  FFMA R9, R25, R40, R9 ;  /* 0x0000002819097223 */ /* 0x000fe20000000009 */
[C---:B------:R-:W-:Y:S01]  /*1b40*/  LEA R41, R0.reuse, R28, 0x2 ;  /* 0x0000001c00297211 */ /* 0x040fe200078e10ff */
[----:B------:R-:W-:Y:S01]  /*1b50*/  FFMA R29, R29, R40, R44 ;  /* 0x000000281d1d7223 */ /* 0x000fe2000000002c */
[----:B------:R-:W2:Y:S02]  /*1b60*/  LDS R11, [R42] ;  /* 0x000000002a0b7984 */ /* 0x000ea40000000800 */
[----:B------:R-:W-:-:S02]  /*1b70*/  LEA R39, R0, R41, 0x2 ;  /* 0x0000002900277211 */ /* 0x000fc400078e10ff */
[----:B------:R-:W3:Y:S02]  /*1b80*/  LDS R28, [R28] ;  /* 0x000000001c1c7984 */ /* 0x000ee40000000800 */
[C---:B------:R-:W-:Y:S02]  /*1b90*/  LEA R37, R0.reuse, R39, 0x2 ;  /* 0x0000002700257211 */ /* 0x040fe400078e10ff */
[----:B------:R-:W4:Y:S02]  /*1ba0*/  LDS R36, [R22+0x2c] ;  /* 0x00002c0016247984 */ /* 0x000f240000000800 */
[----:B0-----:R-:W-:Y:S02]  /*1bb0*/  LEA R45, R0, R37, 0x2 ;  /* 0x00000025002d7211 */ /* 0x001fe400078e10ff */
[----:B------:R-:W-:Y:S04]  /*1bc0*/  LDS R40, [R20+0x30] ;  /* 0x0000300014287984 */ /* 0x000fe80000000800 */
[----:B------:R-:W0:Y:S04]  /*1bd0*/  LDS R25, [R37] ;  /* 0x0000000025197984 */ /* 0x000e280000000800 */
[----:B------:R-:W5:Y:S04]  /*1be0*/  LDS R41, [R41] ;  /* 0x0000000029297984 */ /* 0x000f680000000800 */
[----:B------:R-:W5:Y:S01]  /*1bf0*/  LDS R39, [R39] ;  /* 0x0000000027277984 */ /* 0x000f620000000800 */
[----:B-1----:R-:W-:Y:S01]  /*1c00*/  FFMA R13, R12, R24, R13 ;  /* 0x000000180c0d7223 */ /* 0x002fe2000000000d */
[----:B------:R-:W-:Y:S01]  /*1c10*/  FFMA R6, R24, R43, R6 ;  /* 0x0000002b18067223 */ /* 0x000fe20000000006 */
[C---:B--2---:R-:W-:Y:S01]  /*1c20*/  FFMA R38, R12.reuse, R11, R38 ;  /* 0x0000000b0c267223 */ /* 0x044fe20000000026 */
[----:B------:R-:W-:Y:S01]  /*1c30*/  FFMA R8, R11, R43, R8 ;  /* 0x0000002b0b087223 */ /* 0x000fe20000000008 */
[-C--:B---3--:R-:W-:Y:S01]  /*1c40*/  FFMA R42, R12, R28.reuse, R9 ;  /* 0x0000001c0c2a7223 */ /* 0x088fe20000000009 */
[----:B------:R-:W-:-:S02]  /*1c50*/  FFMA R43, R43, R28, R29 ;  /* 0x0000001c2b2b7223 */ /* 0x000fc4000000001d */
[----:B------:R-:W-:Y:S01]  /*1c60*/  LDS R29, [R22+0x34] ;  /* 0x00003400161d7984 */ /* 0x000fe20000000800 */
[----:B----4-:R-:W-:Y:S01]  /*1c70*/  FFMA R12, R24, R36, R5 ;  /* 0x00000024180c7223 */ /* 0x010fe20000000005 */
[----:B------:R-:W-:Y:S01]  /*1c80*/  LEA R5, R0, R45, 0x2 ;  /* 0x0000002d00057211 */ /* 0x000fe200078e10ff */
[C---:B------:R-:W-:Y:S01]  /*1c90*/  FFMA R44, R36.reuse, R11, R7 ;  /* 0x0000000b242c7223 */ /* 0x040fe20000000007 */
[----:B------:R-:W-:Y:S01]  /*1ca0*/  FFMA R10, R36, R28, R10 ;  /* 0x0000001c240a7223 */ /* 0x000fe2000000000a */
[----:B------:R1:W2:Y:S01]  /*1cb0*/  LDS R7, [R22+0x30] ;  /* 0x0000300016077984 */ /* 0x0002a20000000800 */
[----:B------:R-:W-:Y:S01]  /*1cc0*/  LEA R24, R0, R5, 0x2 ;  /* 0x0000000500187211 */ /* 0x000fe200078e10ff */
[C---:B0-----:R-:W-:Y:S02]  /*1cd0*/  FFMA R11, R40.reuse, R25, R42 ;  /* 0x00000019280b7223 */ /* 0x041fe4000000002a */
[----:B------:R-:W-:Y:S01]  /*1ce0*/  LDS R36, [R5] ;  /* 0x0000000005247984 */ /* 0x000fe20000000800 */
[----:B-----5:R-:W-:-:S03]  /*1cf0*/  FFMA R13, R40, R41, R13 ;  /* 0x00000029280d7223 */ /* 0x020fc6000000000d */
[----:B------:R-:W0:Y:S01]  /*1d00*/  LDS R42, [R21+0x30] ;  /* 0x00003000152a7984 */ /* 0x000e220000000800 */
[----:B-1----:R-:W-:Y:S01]  /*1d10*/  IADD3 R22, PT, PT, R22, 0x40, RZ ;  /* 0x0000004016167810 */ /* 0x002fe20007ffe0ff */
[----:B------:R-:W-:Y:S02]  /*1d20*/  FFMA R9, R40, R39, R38 ;  /* 0x0000002728097223 */ /* 0x000fe40000000026 */
[----:B------:R1:W-:Y:S04]  /*1d30*/  LDS R5, [R21+0x34] ;  /* 0x0000340015057984 */ /* 0x0003e80000000800 */
[----:B------:R-:W3:Y:S04]  /*1d40*/  LDS R40, [R45] ;  /* 0x000000002d287984 */ /* 0x000ee80000000800 */
[----:B------:R4:W5:Y:S01]  /*1d50*/  LDS R28, [R20+0x34] ;  /* 0x00003400141c7984 */ /* 0x0009620000000800 */
[----:B-1----:R-:W-:-:S03]  /*1d60*/  IADD3 R21, PT, PT, R21, 0x40, RZ ;  /* 0x0000004015157810 */ /* 0x002fc60007ffe0ff */
[----:B------:R-:W1:Y:S01]  /*1d70*/  LDS R24, [R24] ;  /* 0x0000000018187984 */ /* 0x000e620000000800 */
[----:B----4-:R-:W-:Y:S01]  /*1d80*/  IADD3 R20, PT, PT, R20, 0x40, RZ ;  /* 0x0000004014147810 */ /* 0x010fe20007ffe0ff */
[----:B--2---:R-:W-:Y:S01]  /*1d90*/  FFMA R44, R7, R39, R44 ;  /* 0x00000027072c7223 */ /* 0x004fe2000000002c */
[----:B------:R-:W-:Y:S01]  /*1da0*/  FFMA R37, R41, R7, R12 ;  /* 0x0000000729257223 */ /* 0x000fe2000000000c */
[-C--:B------:R-:W-:Y:S01]  /*1db0*/  FFMA R38, R7, R25.reuse, R10 ;  /* 0x0000001907267223 */ /* 0x080fe2000000000a */
[-C--:B0-----:R-:W-:Y:S01]  /*1dc0*/  FFMA R6, R41, R42.reuse, R6 ;  /* 0x0000002a29067223 */ /* 0x081fe20000000006 */
[----:B------:R-:W-:Y:S01]  /*1dd0*/  FFMA R39, R39, R42, R8 ;  /* 0x0000002a27277223 */ /* 0x000fe20000000008 */
[----:B------:R-:W-:Y:S02]  /*1de0*/  FFMA R42, R42, R25, R43 ;  /* 0x000000192a2a7223 */ /* 0x000fe4000000002b */
[-C--:B---3--:R-:W-:Y:S01]  /*1df0*/  FFMA R7, R40, R5.reuse, R6 ;  /* 0x0000000528077223 */ /* 0x088fe20000000006 */
[----:B------:R-:W-:Y:S01]  /*1e00*/  FFMA R6, R36, R5, R39 ;  /* 0x0000000524067223 */ /* 0x000fe20000000027 */
[----:B------:R-:W-:Y:S01]  /*1e10*/  FFMA R10, R40, R29, R37 ;  /* 0x0000001d280a7223 */ /* 0x000fe20000000025 */
[C---:B-----5:R-:W-:Y:S01]  /*1e20*/  FFMA R12, R28.reuse, R36, R9 ;  /* 0x000000241c0c7223 */ /* 0x060fe20000000009 */
[C---:B------:R-:W-:Y:S01]  /*1e30*/  FFMA R13, R28.reuse, R40, R13 ;  /* 0x000000281c0d7223 */ /* 0x040fe2000000000d */
[C---:B------:R-:W-:Y:S01]  /*1e40*/  FFMA R9, R29.reuse, R36, R44 ;  /* 0x000000241d097223 */ /* 0x040fe2000000002c */
[-C--:B-1----:R-:W-:Y:S01]  /*1e50*/  FFMA R11, R28, R24.reuse, R11 ;  /* 0x000000181c0b7223 */ /* 0x082fe2000000000b */
[-C--:B------:R-:W-:Y:S01]  /*1e60*/  FFMA R8, R29, R24.reuse, R38 ;  /* 0x000000181d087223 */ /* 0x080fe20000000026 */
[----:B------:R-:W-:Y:S01]  /*1e70*/  FFMA R5, R5, R24, R42 ;  /* 0x0000001805057223 */ /* 0x000fe2000000002a */
[----:B------:R-:W-:Y:S06]  /*1e80*/  BRA.U !UP1, `(.L_x_4) ;  /* 0xffffffed09687547 */ /* 0x000fec000b83ffff */
.L_x_3:
[----:B------:R-:W-:-:S04]  /*1e90*/  UIADD3 UR6, UPT, UPT, -UR5, URZ, URZ ;  /* 0x000000ff05067290 */ /* 0x000fc8000fffe1ff */
[----:B------:R-:W-:-:S09]  /*1ea0*/  UISETP.GT.AND UP1, UPT, UR6, 0x4, UPT ;  /* 0x000000040600788c */ /* 0x000fd2000bf24270 */
[----:B------:R-:W-:Y:S05]  /*1eb0*/  BRA.U !UP1, `(.L_x_5) ;  /* 0x0000000909587547 */ /* 0x000fea000b800000 */
[C---:B------:R-:W-:Y:S01]  /*1ec0*/  LEA R43, R0.reuse, R23, 0x2 ;  /* 0x00000017002b7211 */ /* 0x040fe200078e10ff */
[----:B------:R-:W-:Y:S01]  /*1ed0*/  LDS R40, [R20+-0x8] ;  /* 0xfffff80014287984 */ /* 0x000fe20000000800 */
[----:B------:R-:W-:Y:S02]  /*1ee0*/  ULOP3.LUT UR4, UR7, 0x1ffc, URZ, 0xc0, !UPT ;  /* 0x00001ffc07047892 */ /* 0x000fe4000f8ec0ff */
[C---:B------:R-:W-:Y:S01]  /*1ef0*/  LEA R45, R0.reuse, R43, 0x2 ;  /* 0x0000002b002d7211 */ /* 0x040fe200078e10ff */
[----:B------:R0:W1:Y:S01]  /*1f00*/  LDS R39, [R23] ;  /* 0x0000000017277984 */ /* 0x0000620000000800 */
[----:B------:R-:W-:Y:S02]  /*1f10*/  UIADD3 UR5, UPT, UPT, UR5, 0x8, URZ ;  /* 0x0000000805057890 */ /* 0x000fe4000fffe0ff */
[----:B------:R-:W-:Y:S01]  /*1f20*/  LEA R41, R0, R45, 0x2 ;  /* 0x0000002d00297211 */ /* 0x000fe200078e10ff */
[----:B------:R-:W2:Y:S01]  /*1f30*/  LDS R37, [R22+-0x8] ;  /* 0xfffff80016257984 */ /* 0x000ea20000000800 */
[----:B------:R-:W-:-:S03]  /*1f40*/  UPLOP3.LUT UP0, UPT, UPT, UPT, UPT, 0x40, 0x4 ;  /* 0x000000000004789c */ /* 0x000fc60003f0e870 */
[----:B------:R-:W3:Y:S01]  /*1f50*/  LDS R36, [R21+-0x8] ;  /* 0xfffff80015247984 */ /* 0x000ee20000000800 */
[----:B0-----:R-:W-:-:S03]  /*1f60*/  IMAD R23, R0, 0x30, R23 ;  /* 0x0000003000177824 */ /* 0x001fc600078e0217 */
[----:B------:R-:W0:Y:S04]  /*1f70*/  LDS R29, [R45] ;  /* 0x000000002d1d7984 */ /* 0x000e280000000800 */
[----:B------:R-:W4:Y:S01]  /*1f80*/  LDS R43, [R43] ;  /* 0x000000002b2b7984 */ /* 0x000f220000000800 */
[----:B-1----:R-:W-:Y:S01]  /*1f90*/  FFMA R25, R40, R39, R13 ;  /* 0x0000002728197223 */ /* 0x002fe2000000000d */
[C---:B--2---:R-:W-:Y:S01]  /*1fa0*/  FFMA R24, R39.reuse, R37, R10 ;  /* 0x0000002527187223 */ /* 0x044fe2000000000a */
[-C--:B---3--:R-:W-:Y:S01]  /*1fb0*/  FFMA R42, R39, R36.reuse, R7 ;  /* 0x00000024272a7223 */ /* 0x088fe20000000007 */
[----:B------:R-:W-:Y:S02]  /*1fc0*/  LEA R39, R0, R41, 0x2 ;  /* 0x0000002900277211 */ /* 0x000fe400078e10ff */
[----:B------:R-:W-:Y:S01]  /*1fd0*/  LDS R41, [R41] ;  /* 0x0000000029297984 */ /* 0x000fe20000000800 */
[----:B0-----:R-:W-:Y:S01]  /*1fe0*/  FFMA R13, R40, R29, R11 ;  /* 0x0000001d280d7223 */ /* 0x001fe2000000000b */
[----:B------:R-:W-:Y:S01]  /*1ff0*/  LEA R45, R0, R39, 0x2 ;  /* 0x00000027002d7211 */ /* 0x000fe200078e10ff */
[CC--:B------:R-:W-:Y:S01]  /*2000*/  FFMA R11, R37.reuse, R29.reuse, R8 ;  /* 0x0000001d250b7223 */ /* 0x0c0fe20000000008 */
[----:B------:R-:W-:Y:S01]  /*2010*/  FFMA R29, R36, R29, R5 ;  /* 0x0000001d241d7223 */ /* 0x000fe20000000005 */
[-C--:B----4-:R-:W-:Y:S01]  /*2020*/  FFMA R28, R37, R43.reuse, R9 ;  /* 0x0000002b251c7223 */ /* 0x090fe20000000009 */
[----:B------:R-:W-:Y:S01]  /*2030*/  FFMA R44, R43, R36, R6 ;  /* 0x000000242b2c7223 */ /* 0x000fe20000000006 */
[----:B------:R-:W-:Y:S01]  /*2040*/  LDS R39, [R39] ;  /* 0x0000000027277984 */ /* 0x000fe20000000800 */
[----:B------:R-:W-:Y:S01]  /*2050*/  FFMA R38, R40, R43, R12 ;  /* 0x0000002b28267223 */ /* 0x000fe2000000000c */
[----:B------:R-:W-:-:S02]  /*2060*/  LEA R7, R0, R45, 0x2 ;  /* 0x0000002d00077211 */ /* 0x000fc400078e10ff */
[----:B------:R-:W-:Y:S02]  /*2070*/  LDS R36, [R45] ;  /* 0x000000002d247984 */ /* 0x000fe40000000800 */
[C---:B------:R-:W-:Y:S02]  /*2080*/  LEA R9, R0.reuse, R7, 0x2 ;  /* 0x0000000700097211 */ /* 0x040fe400078e10ff */
[----:B------:R-:W0:Y:S02]  /*2090*/  LDS R37, [R21+-0x4] ;  /* 0xfffffc0015257984 */ /* 0x000e240000000800 */
[----:B------:R-:W-:Y:S02]  /*20a0*/  LEA R5, R0, R9, 0x2 ;  /* 0x0000000900057211 */ /* 0x000fe400078e10ff */
[----:B------:R-:W1:Y:S04]  /*20b0*/  LDS R8, [R20+-0x4] ;  /* 0xfffffc0014087984 */ /* 0x000e680000000800 */
[----:B------:R-:W2:Y:S04]  /*20c0*/  LDS R43, [R22+-0x4] ;  /* 0xfffffc00162b7984 */ /* 0x000ea80000000800 */
[----:B------:R-:W-:Y:S04]  /*20d0*/  LDS R7, [R7] ;  /* 0x0000000007077984 */ /* 0x000fe80000000800 */
[----:B------:R-:W3:Y:S04]  /*20e0*/  LDS R12, [R20] ;  /* 0x00000000140c7984 */ /* 0x000ee80000000800 */
[----:B------:R-:W4:Y:S04]  /*20f0*/  LDS R9, [R9] ;  /* 0x0000000009097984 */ /* 0x000f280000000800 */
[----:B------:R-:W5:Y:S01]  /*2100*/  LDS R10, [R5] ;  /* 0x00000000050a7984 */ /* 0x000f620000000800 */
[-C--:B0-----:R-:W-:Y:S01]  /*2110*/  FFMA R42, R41, R37.reuse, R42 ;  /* 0x00000025292a7223 */ /* 0x081fe2000000002a */
[----:B------:R-:W-:Y:S01]  /*2120*/  FFMA R44, R39, R37, R44 ;  /* 0x00000025272c7223 */ /* 0x000fe2000000002c */
[-C--:B------:R-:W-:Y:S01]  /*2130*/  FFMA R29, R37, R36.reuse, R29 ;  /* 0x00000024251d7223 */ /* 0x080fe2000000001d */
[C---:B-1----:R-:W-:Y:S01]  /*2140*/  FFMA R25, R8.reuse, R41, R25 ;  /* 0x0000002908197223 */ /* 0x042fe20000000019 */
[C---:B------:R-:W-:Y:S01]  /*2150*/  FFMA R6, R8.reuse, R39, R38 ;  /* 0x0000002708067223 */ /* 0x040fe20000000026 */
[-C--:B------:R-:W-:Y:S01]  /*2160*/  FFMA R13, R8, R36.reuse, R13 ;  /* 0x00000024080d7223 */ /* 0x080fe2000000000d */
[----:B------:R-:W0:Y:S01]  /*2170*/  LDS R37, [R22] ;  /* 0x0000000016257984 */ /* 0x000e220000000800 */
[----:B--2---:R-:W-:Y:S01]  /*2180*/  FFMA R8, R41, R43, R24 ;  /* 0x0000002b29087223 */ /* 0x004fe20000000018 */
[C---:B------:R-:W-:Y:S01]  /*2190*/  FFMA R28, R43.reuse, R39, R28 ;  /* 0x000000272b1c7223 */ /* 0x040fe2000000001c */
[----:B------:R-:W-:Y:S01]  /*21a0*/  FFMA R11, R43, R36, R11 ;  /* 0x000000242b0b7223 */ /* 0x000fe2000000000b */
[----:B------:R-:W1:Y:S01]  /*21b0*/  LDS R41, [R21] ;  /* 0x0000000015297984 */ /* 0x000e620000000800 */
[----:B------:R-:W-:-:S03]  /*21c0*/  LEA R43, R0, R5, 0x2 ;  /* 0x00000005002b7211 */ /* 0x000fc600078e10ff */
[----:B------:R-:W-:Y:S01]  /*21d0*/  LDS R5, [R22+0x4] ;  /* 0x0000040016057984 */ /* 0x000fe20000000800 */
[----:B---3--:R-:W-:Y:S01]  /*21e0*/  FFMA R40, R12, R7, R25 ;  /* 0x000000070c287223 */ /* 0x008fe20000000019 */
[----:B------:R-:W-:Y:S02]  /*21f0*/  LEA R25, R0, R43, 0x2 ;  /* 0x0000002b00197211 */ /* 0x000fe400078e10ff */
[----:B------:R-:W2:Y:S01]  /*2200*/  LDS R38, [R43] ;  /* 0x000000002b267984 */ /* 0x000ea20000000800 */
[----:B----4-:R-:W-:-:S03]  /*2210*/  FFMA R24, R12, R9, R6 ;  /* 0x000000090c187223 */ /* 0x010fc60000000006 */
[----:B------:R-:W3:Y:S01]  /*2220*/  LDS R36, [R25] ;  /* 0x0000000019247984 */ /* 0x000ee20000000800 */
[----:B-----5:R-:W-:-:S03]  /*2230*/  FFMA R12, R12, R10, R13 ;  /* 0x0000000a0c0c7223 */ /* 0x020fc6000000000d */
[----:B------:R-:W4:Y:S04]  /*2240*/  LDS R13, [R20+0x4] ;  /* 0x00000400140d7984 */ /* 0x000f280000000800 */
[----:B------:R-:W5:Y:S01]  /*2250*/  LDS R6, [R21+0x4] ;  /* 0x0000040015067984 */ /* 0x000f620000000800 */
[----:B0-----:R-:W-:Y:S01]  /*2260*/  FFMA R39, R7, R37, R8 ;  /* 0x0000002507277223 */ /* 0x001fe20000000008 */
[CC--:B------:R-:W-:Y:S01]  /*2270*/  FFMA R8, R37.reuse, R10.reuse, R11 ;  /* 0x0000000a25087223 */ /* 0x0c0fe2000000000b */
[----:B------:R-:W-:Y:S01]  /*2280*/  FFMA R28, R37, R9, R28 ;  /* 0x00000009251c7223 */ /* 0x000fe2000000001c */
[-C--:B-1----:R-:W-:Y:S01]  /*2290*/  FFMA R11, R7, R41.reuse, R42 ;  /* 0x00000029070b7223 */ /* 0x082fe2000000002a */
[----:B------:R-:W-:Y:S01]  /*22a0*/  FFMA R37, R9, R41, R44 ;  /* 0x0000002909257223 */ /* 0x000fe2000000002c */
[----:B------:R-:W-:Y:S01]  /*22b0*/  FFMA R7, R41, R10, R29 ;  /* 0x0000000a29077223 */ /* 0x000fe2000000001d */
[C---:B------:R-:W-:Y:S01]  /*22c0*/  LEA R41, R0.reuse, R25, 0x2 ;  /* 0x0000001900297211 */ /* 0x040fe200078e10ff */
[----:B------:R-:W-:Y:S01]  /*22d0*/  LDS R42, [R22+0x10] ;  /* 0x00001000162a7984 */ /* 0x000fe20000000800 */
[----:B------:R-:W-:Y:S01]  /*22e0*/  LEA R29, R0, R23, 0x2 ;  /* 0x00000017001d7211 */ /* 0x000fe200078e10ff */
[----:B--2---:R-:W-:-:S03]  /*22f0*/  FFMA R10, R38, R5, R39 ;  /* 0x00000005260a7223 */ /* 0x004fc60000000027 */
[----:B------:R-:W0:Y:S01]  /*2300*/  LDS R41, [R41] ;  /* 0x0000000029297984 */ /* 0x000e220000000800 */
[----:B------:R-:W-:Y:S01]  /*2310*/  LEA R43, R0, R29, 0x2 ;  /* 0x0000001d002b7211 */ /* 0x000fe200078e10ff */
[-C--:B---3--:R-:W-:Y:S02]  /*2320*/  FFMA R25, R5, R36.reuse, R28 ;  /* 0x0000002405197223 */ /* 0x088fe4000000001c */
[----:B------:R-:W-:Y:S01]  /*2330*/  LDS R29, [R29] ;  /* 0x000000001d1d7984 */ /* 0x000fe20000000800 */
[C---:B----4-:R-:W-:Y:S01]  /*2340*/  FFMA R24, R13.reuse, R36, R24 ;  /* 0x000000240d187223 */ /* 0x050fe20000000018 */
[----:B------:R-:W-:Y:S02]  /*2350*/  FFMA R9, R13, R38, R40 ;  /* 0x000000260d097223 */ /* 0x000fe40000000028 */
[----:B------:R1:W-:Y:S01]  /*2360*/  LDS R39, [R23] ;  /* 0x0000000017277984 */ /* 0x0003e20000000800 */
[-C--:B-----5:R-:W-:Y:S01]  /*2370*/  FFMA R11, R38, R6.reuse, R11 ;  /* 0x00000006260b7223 */ /* 0x0a0fe2000000000b */
[----:B------:R-:W-:-:S02]  /*2380*/  FFMA R36, R36, R6, R37 ;  /* 0x0000000624247223 */ /* 0x000fc40000000025 */
[----:B------:R-:W2:Y:S04]  /*2390*/  LDS R40, [R22+0x8] ;  /* 0x0000080016287984 */ /* 0x000ea80000000800 */
[----:B------:R-:W3:Y:S01]  /*23a0*/  LDS R37, [R20+0x8] ;  /* 0x0000080014257984 */ /* 0x000ee20000000800 */
[----:B-1----:R-:W-:-:S03]  /*23b0*/  IMAD R23, R0, 0x30, R23 ;  /* 0x0000003000177824 */ /* 0x002fc600078e0217 */
[----:B------:R-:W1:Y:S04]  /*23c0*/  LDS R38, [R21+0x8] ;  /* 0x0000080015267984 */ /* 0x000e680000000800 */
[----:B------:R4:W5:Y:S01]  /*23d0*/  LDS R28, [R43] ;  /* 0x000000002b1c7984 */ /* 0x0009620000000800 */
[-C--:B0-----:R-:W-:Y:S01]  /*23e0*/  FFMA R13, R13, R41.reuse, R12 ;  /* 0x000000290d0d7223 */ /* 0x081fe2000000000c */
[-C--:B------:R-:W-:Y:S01]  /*23f0*/  FFMA R5, R5, R41.reuse, R8 ;  /* 0x0000002905057223 */ /* 0x080fe20000000008 */
[----:B------:R-:W-:Y:S01]  /*2400*/  FFMA R7, R6, R41, R7 ;  /* 0x0000002906077223 */ /* 0x000fe20000000007 */
[C---:B------:R-:W-:Y:S01]  /*2410*/  LEA R41, R0.reuse, R43, 0x2 ;  /* 0x0000002b00297211 */ /* 0x040fe200078e10ff */
[----:B------:R-:W-:Y:S03]  /*2420*/  LDS R6, [R20+0xc] ;  /* 0x00000c0014067984 */ /* 0x000fe60000000800 */
[C---:B------:R-:W-:Y:S01]  /*2430*/  LEA R45, R0.reuse, R41, 0x2 ;  /* 0x00000029002d7211 */ /* 0x040fe200078e10ff */
[----:B------:R-:W-:Y:S03]  /*2440*/  LDS R12, [R22+0xc] ;  /* 0x00000c00160c7984 */ /* 0x000fe60000000800 */
[----:B------:R-:W-:Y:S01]  /*2450*/  LEA R8, R0, R45, 0x2 ;  /* 0x0000002d00087211 */ /* 0x000fe200078e10ff */
[----:B------:R-:W0:Y:S01]  /*2460*/  LDS R41, [R41] ;  /* 0x0000000029297984 */ /* 0x000e220000000800 */
[-C--:B--2---:R-:W-:Y:S01]  /*2470*/  FFMA R25, R40, R29.reuse, R25 ;  /* 0x0000001d28197223 */ /* 0x084fe20000000019 */
[----:B------:R-:W-:Y:S01]  /*2480*/  FFMA R10, R39, R40, R10 ;  /* 0x00000028270a7223 */ /* 0x000fe2000000000a */
[----:B----4-:R-:W-:Y:S01]  /*2490*/  LEA R43, R0, R8, 0x2 ;  /* 0x00000008002b7211 */ /* 0x010fe200078e10ff */
[C---:B---3--:R-:W-:Y:S01]  /*24a0*/  FFMA R24, R37.reuse, R29, R24 ;  /* 0x0000001d25187223 */ /* 0x048fe20000000018 */
[----:B------:R-:W-:Y:S01]  /*24b0*/  LDS R8, [R8] ;  /* 0x0000000008087984 */ /* 0x000fe20000000800 */
[----:B------:R-:W-:Y:S01]  /*24c0*/  FFMA R9, R37, R39, R9 ;  /* 0x0000002725097223 */ /* 0x000fe20000000009 */
[-C--:B-1----:R-:W-:Y:S01]  /*24d0*/  FFMA R36, R29, R38.reuse, R36 ;  /* 0x000000261d247223 */ /* 0x082fe20000000024 */
[----:B------:R-:W-:Y:S01]  /*24e0*/  FFMA R11, R39, R38, R11 ;  /* 0x00000026270b7223 */ /* 0x000fe2000000000b */
[----:B------:R-:W1:Y:S01]  /*24f0*/  LDS R29, [R45] ;  /* 0x000000002d1d7984 */ /* 0x000e620000000800 */
[-C--:B-----5:R-:W-:Y:S01]  /*2500*/  FFMA R13, R37, R28.reuse, R13 ;  /* 0x0000001c250d7223 */ /* 0x0a0fe2000000000d */
[-C--:B------:R-:W-:Y:S01]  /*2510*/  FFMA R5, R40, R28.reuse, R5 ;  /* 0x0000001c28057223 */ /* 0x080fe20000000005 */
[----:B------:R-:W-:Y:S01]  /*2520*/  FFMA R37, R38, R28, R7 ;  /* 0x0000001c26257223 */ /* 0x000fe20000000007 */
[C---:B------:R-:W-:Y:S01]  /*2530*/  LEA R28, R0.reuse, R43, 0x2 ;  /* 0x0000002b001c7211 */ /* 0x040fe200078e10ff */
[----:B------:R-:W2:Y:S03]  /*2540*/  LDS R40, [R21+0xc] ;  /* 0x00000c0015287984 */ /* 0x000ea60000000800 */
[----:B------:R-:W-:Y:S01]  /*2550*/  LEA R39, R0, R28, 0x2 ;  /* 0x0000001c00277211 */ /* 0x000fe200078e10ff */
[----:B------:R-:W3:Y:S04]  /*2560*/  LDS R43, [R43] ;  /* 0x000000002b2b7984 */ /* 0x000ee80000000800 */
[----:B------:R-:W4:Y:S04]  /*2570*/  LDS R28, [R28] ;  /* 0x000000001c1c7984 */ /* 0x000f280000000800 */
[----:B------:R-:W5:Y:S04]  /*2580*/  LDS R38, [R20+0x10] ;  /* 0x0000100014267984 */ /* 0x000f680000000800 */
[----:B------:R-:W5:Y:S01]  /*2590*/  LDS R7, [R39] ;  /* 0x0000000027077984 */ /* 0x000f620000000800 */
[C---:B0-----:R-:W-:Y:S01]  /*25a0*/  FFMA R9, R6.reuse, R41, R9 ;  /* 0x0000002906097223 */ /* 0x041fe20000000009 */
[----:B------:R-:W-:Y:S01]  /*25b0*/  FFMA R10, R41, R12, R10 ;  /* 0x0000000c290a7223 */ /* 0x000fe2000000000a */
[C---:B-1----:R-:W-:Y:S01]  /*25c0*/  FFMA R45, R6.reuse, R29, R24 ;  /* 0x0000001d062d7223 */ /* 0x042fe20000000018 */
[-C--:B------:R-:W-:Y:S01]  /*25d0*/  FFMA R6, R6, R8.reuse, R13 ;  /* 0x0000000806067223 */ /* 0x080fe2000000000d */
[----:B------:R-:W-:Y:S01]  /*25e0*/  LEA R13, R0, R39, 0x2 ;  /* 0x00000027000d7211 */ /* 0x000fe200078e10ff */
[C---:B------:R-:W-:Y:S01]  /*25f0*/  FFMA R25, R12.reuse, R29, R25 ;  /* 0x0000001d0c197223 */ /* 0x040fe20000000019 */
[----:B------:R-:W-:Y:S01]  /*2600*/  FFMA R12, R12, R8, R5 ;  /* 0x000000080c0c7223 */ /* 0x000fe20000000005 */
[----:B------:R-:W0:Y:S01]  /*2610*/  LDS R39, [R21+0x10] ;  /* 0x0000100015277984 */ /* 0x000e220000000800 */
[----:B------:R-:W-:Y:S01]  /*2620*/  LEA R5, R0, R13, 0x2 ;  /* 0x0000000d00057211 */ /* 0x000fe200078e10ff */
[-C--:B--2---:R-:W-:Y:S01]  /*2630*/  FFMA R29, R29, R40.reuse, R36 ;  /* 0x000000281d1d7223 */ /* 0x084fe20000000024 */
[----:B------:R-:W-:Y:S01]  /*2640*/  FFMA R24, R41, R40, R11 ;  /* 0x0000002829187223 */ /* 0x000fe2000000000b */
[----:B------:R-:W-:Y:S01]  /*2650*/  FFMA R40, R40, R8, R37 ;  /* 0x0000000828287223 */ /* 0x000fe20000000025 */
[----:B------:R-:W-:Y:S01]  /*2660*/  LEA R36, R0, R5, 0x2 ;  /* 0x0000000500247211 */ /* 0x000fe200078e10ff */
[----:B------:R1:W-:Y:S01]  /*2670*/  LDS R8, [R20+0x14] ;  /* 0x0000140014087984 */ /* 0x0003e20000000800 */
[----:B---3--:R-:W-:Y:S01]  /*2680*/  FFMA R41, R43, R42, R10 ;  /* 0x0000002a2b297223 */ /* 0x008fe2000000000a */
[----:B----4-:R-:W-:-:S02]  /*2690*/  FFMA R44, R42, R28, R25 ;  /* 0x0000001c2a2c7223 */ /* 0x010fc40000000019 */
[----:B------:R2:W-:Y:S01]  /*26a0*/  LDS R37, [R22+0x14] ;  /* 0x0000140016257984 */ /* 0x0005e20000000800 */
[C---:B-----5:R-:W-:Y:S01]  /*26b0*/  FFMA R9, R38.reuse, R43, R9 ;  /* 0x0000002b26097223 */ /* 0x060fe20000000009 */
[----:B------:R-:W-:Y:S02]  /*26c0*/  FFMA R45, R38, R28, R45 ;  /* 0x0000001c262d7223 */ /* 0x000fe4000000002d */
[----:B------:R-:W3:Y:S01]  /*26d0*/  LDS R36, [R36] ;  /* 0x0000000024247984 */ /* 0x000ee20000000800 */
[----:B-1----:R-:W-:Y:S01]  /*26e0*/  IADD3 R20, PT, PT, R20, 0x20, RZ ;  /* 0x0000002014147810 */ /* 0x002fe20007ffe0ff */
[-C--:B------:R-:W-:Y:S01]  /*26f0*/  FFMA R11, R38, R7.reuse, R6 ;  /* 0x00000007260b7223 */ /* 0x080fe20000000006 */
[----:B------:R-:W-:Y:S01]  /*2700*/  FFMA R42, R42, R7, R12 ;  /* 0x000000072a2a7223 */ /* 0x000fe2000000000c */
[----:B------:R-:W1:Y:S01]  /*2710*/  LDS R38, [R13] ;  /* 0x000000000d267984 */ /* 0x000e620000000800 */
[----:B--2---:R-:W-:-:S03]  /*2720*/  IADD3 R22, PT, PT, R22, 0x20, RZ ;  /* 0x0000002016167810 */ /* 0x004fc60007ffe0ff */
[----:B------:R-:W2:Y:S04]  /*2730*/  LDS R6, [R5] ;  /* 0x0000000005067984 */ /* 0x000ea80000000800 */
[----:B------:R4:W5:Y:S02]  /*2740*/  LDS R5, [R21+0x14] ;  /* 0x0000140015057984 */ /* 0x0009640000000800 */
[----:B----4-:R-:W-:Y:S01]  /*2750*/  IADD3 R21, PT, PT, R21, 0x20, RZ ;  /* 0x0000002015157810 */ /* 0x010fe20007ffe0ff */
[-C--:B0-----:R-:W-:Y:S01]  /*2760*/  FFMA R24, R43, R39.reuse, R24 ;  /* 0x000000272b187223 */ /* 0x081fe20000000018 */
[----:B------:R-:W-:Y:S01]  /*2770*/  FFMA R29, R28, R39, R29 ;  /* 0x000000271c1d7223 */ /* 0x000fe2000000001d */
[----:B------:R-:W-:Y:S01]  /*2780*/  FFMA R40, R39, R7, R40 ;  /* 0x0000000727287223 */ /* 0x000fe20000000028 */
[C---:B---3--:R-:W-:Y:S01]  /*2790*/  FFMA R11, R8.reuse, R36, R11 ;  /* 0x00000024080b7223 */ /* 0x048fe2000000000b */
[----:B-1----:R-:W-:Y:S01]  /*27a0*/  FFMA R13, R8, R38, R9 ;  /* 0x00000026080d7223 */ /* 0x002fe20000000009 */
[----:B------:R-:W-:Y:S01]  /*27b0*/  FFMA R10, R38, R37, R41 ;  /* 0x00000025260a7223 */ /* 0x000fe20000000029 */
[-C--:B--2---:R-:W-:Y:S01]  /*27c0*/  FFMA R12, R8, R6.reuse, R45 ;  /* 0x00000006080c7223 */ /* 0x084fe2000000002d */
[C---:B------:R-:W-:Y:S01]  /*27d0*/  FFMA R9, R37.reuse, R6, R44 ;  /* 0x0000000625097223 */ /* 0x040fe2000000002c */
[-C--:B------:R-:W-:Y:S01]  /*27e0*/  FFMA R8, R37, R36.reuse, R42 ;  /* 0x0000002425087223 */ /* 0x080fe2000000002a */
[-C--:B-----5:R-:W-:Y:S01]  /*27f0*/  FFMA R7, R38, R5.reuse, R24 ;  /* 0x0000000526077223 */ /* 0x0a0fe20000000018 */
[----:B------:R-:W-:Y:S01]  /*2800*/  FFMA R6, R6, R5, R29 ;  /* 0x0000000506067223 */ /* 0x000fe2000000001d */
[----:B------:R-:W-:-:S07]  /*2810*/  FFMA R5, R5, R36, R40 ;  /* 0x0000002405057223 */ /* 0x000fce0000000028 */
.L_x_5:
[----:B------:R-:W-:-:S09]  /*2820*/  UISETP.NE.OR UP0, UPT, UR5, URZ, UP0 ;  /* 0x000000ff0500728c */ /* 0x000fd20008705670 */
[----:B------:R-:W-:Y:S05]  /*2830*/  BRA.U !UP0, `(.L_x_1) ;  /* 0x00000005083c7547 */ /* 0x000fea000b800000 */
.L_x_2:
[----:B------:R-:W-:-:S12]  /*2840*/  ULOP3.LUT UR4, UR7, 0x1ffc, URZ, 0xc0, !UPT ;  /* 0x00001ffc07047892 */ /* 0x000fd8000f8ec0ff */
.L_x_6:
[----:B------:R-:W-:Y:S01]  /*2850*/  LDS R36, [R20+-0x8] ;  /* 0xfffff80014247984 */ /* 0x000fe20000000800 */
[C---:B------:R-:W-:Y:S01]  /*2860*/  LEA R39, R0.reuse, R23, 0x2 ;  /* 0x0000001700277211 */ /* 0x040fe200078e10ff */
[----:B------:R-:W-:Y:S02]  /*2870*/  UIADD3 UR5, UPT, UPT, UR5, 0x4, URZ ;  /* 0x0000000405057890 */ /* 0x000fe4000fffe0ff */
[----:B------:R0:W1:Y:S01]  /*2880*/  LDS R37, [R23] ;  /* 0x0000000017257984 */ /* 0x0000620000000800 */
[C---:B------:R-:W-:Y:S01]  /*2890*/  LEA R41, R0.reuse, R39, 0x2 ;  /* 0x0000002700297211 */ /* 0x040fe200078e10ff */
[----:B------:R-:W-:Y:S02]  /*28a0*/  UISETP.NE.AND UP0, UPT, UR5, URZ, UPT ;  /* 0x000000ff0500728c */ /* 0x000fe4000bf05270 */
[----:B------:R-:W2:Y:S01]  /*28b0*/  LDS R25, [R22+-0x8] ;  /* 0xfffff80016197984 */ /* 0x000ea20000000800 */
[----:B------:R-:W-:-:S03]  /*28c0*/  LEA R29, R0, R41, 0x2 ;  /* 0x00000029001d7211 */ /* 0x000fc600078e10ff */
[----:B------:R-:W3:Y:S01]  /*28d0*/  LDS R28, [R21+-0x8] ;  /* 0xfffff800151c7984 */ /* 0x000ee20000000800 */
[----:B0-----:R-:W-:-:S03]  /*28e0*/  IMAD R23, R0, 0x30, R23 ;  /* 0x0000003000177824 */ /* 0x001fc600078e0217 */
[----:B------:R-:W0:Y:S04]  /*28f0*/  LDS R39, [R39] ;  /* 0x0000000027277984 */ /* 0x000e280000000800 */
[----:B------:R-:W4:Y:S04]  /*2900*/  LDS R24, [R41] ;  /* 0x0000000029187984 */ /* 0x000f280000000800 */
[----:B------:R-:W-:Y:S04]  /*2910*/  LDS R40, [R20+-0x4] ;  /* 0xfffffc0014287984 */ /* 0x000fe80000000800 */
[----:B------:R-:W-:Y:S01]  /*2920*/  LDS R38, [R22+-0x4] ;  /* 0xfffffc0016267984 */ /* 0x000fe20000000800 */
[----:B-1----:R-:W-:Y:S01]  /*2930*/  FFMA R13, R36, R37, R13 ;  /* 0x00000025240d7223 */ /* 0x002fe2000000000d */
[C---:B--2---:R-:W-:Y:S01]  /*2940*/  FFMA R10, R37.reuse, R25, R10 ;  /* 0x00000019250a7223 */ /* 0x044fe2000000000a */
[----:B---3--:R-:W-:Y:S01]  /*2950*/  FFMA R7, R37, R28, R7 ;  /* 0x0000001c25077223 */ /* 0x008fe20000000007 */
[----:B------:R-:W-:-:S02]  /*2960*/  LEA R37, R0, R29, 0x2 ;  /* 0x0000001d00257211 */ /* 0x000fc400078e10ff */
[----:B------:R-:W1:Y:S01]  /*2970*/  LDS R29, [R29] ;  /* 0x000000001d1d7984 */ /* 0x000e620000000800 */
[----:B0-----:R-:W-:Y:S01]  /*2980*/  FFMA R12, R36, R39, R12 ;  /* 0x00000027240c7223 */ /* 0x001fe2000000000c */
[C---:B------:R-:W-:Y:S01]  /*2990*/  LEA R45, R0.reuse, R37, 0x2 ;  /* 0x00000025002d7211 */ /* 0x040fe200078e10ff */
[----:B------:R-:W-:Y:S01]  /*29a0*/  FFMA R9, R25, R39, R9 ;  /* 0x0000002719097223 */ /* 0x000fe20000000009 */
[----:B------:R-:W-:Y:S01]  /*29b0*/  FFMA R6, R39, R28, R6 ;  /* 0x0000001c27067223 */ /* 0x000fe20000000006 */
[-C--:B----4-:R-:W-:Y:S01]  /*29c0*/  FFMA R8, R25, R24.reuse, R8 ;  /* 0x0000001819087223 */ /* 0x090fe20000000008 */
[----:B------:R-:W-:Y:S01]  /*29d0*/  LEA R43, R0, R45, 0x2 ;  /* 0x0000002d002b7211 */ /* 0x000fe200078e10ff */
[-C--:B------:R-:W-:Y:S01]  /*29e0*/  FFMA R11, R36, R24.reuse, R11 ;  /* 0x00000018240b7223 */ /* 0x080fe2000000000b */
[----:B------:R-:W0:Y:S01]  /*29f0*/  LDS R25, [R37] ;  /* 0x0000000025197984 */ /* 0x000e220000000800 */
[----:B------:R-:W-:Y:S01]  /*2a00*/  FFMA R5, R28, R24, R5 ;  /* 0x000000181c057223 */ /* 0x000fe20000000005 */
[----:B------:R-:W-:-:S02]  /*2a10*/  LEA R41, R0, R43, 0x2 ;  /* 0x0000002b00297211 */ /* 0x000fc400078e10ff */
[----:B------:R2:W3:Y:S02]  /*2a20*/  LDS R36, [R45] ;  /* 0x000000002d247984 */ /* 0x0004e40000000800 */
[C---:B------:R-:W-:Y:S02]  /*2a30*/  LEA R39, R0.reuse, R41, 0x2 ;  /* 0x0000002900277211 */ /* 0x040fe400078e10ff */
[----:B------:R-:W4:Y:S04]  /*2a40*/  LDS R28, [R21+-0x4] ;  /* 0xfffffc00151c7984 */ /* 0x000f280000000800 */
[----:B------:R-:W-:Y:S01]  /*2a50*/  LDS R43, [R43] ;  /* 0x000000002b2b7984 */ /* 0x000fe20000000800 */
[----:B--2---:R-:W-:-:S03]  /*2a60*/  LEA R45, R0, R39, 0x2 ;  /* 0x00000027002d7211 */ /* 0x004fc600078e10ff */
[----:B------:R-:W2:Y:S04]  /*2a70*/  LDS R24, [R20] ;  /* 0x0000000014187984 */ /* 0x000ea80000000800 */
[----:B------:R-:W5:Y:S04]  /*2a80*/  LDS R41, [R41] ;  /* 0x0000000029297984 */ /* 0x000f680000000800 */
[----:B------:R-:W5:Y:S04]  /*2a90*/  LDS R37, [R39] ;  /* 0x0000000027257984 */ /* 0x000f680000000800 */
[----:B------:R-:W5:Y:S01]  /*2aa0*/  LDS R39, [R21] ;  /* 0x0000000015277984 */ /* 0x000f620000000800 */
[C---:B-1----:R-:W-:Y:S01]  /*2ab0*/  FFMA R13, R40.reuse, R29, R13 ;  /* 0x0000001d280d7223 */ /* 0x042fe2000000000d */
[C---:B------:R-:W-:Y:S01]  /*2ac0*/  FFMA R10, R29.reuse, R38, R10 ;  /* 0x000000261d0a7223 */ /* 0x040fe2000000000a */
[-C--:B0-----:R-:W-:Y:S01]  /*2ad0*/  FFMA R12, R40, R25.reuse, R12 ;  /* 0x00000019280c7223 */ /* 0x081fe2000000000c */
[----:B------:R-:W-:Y:S01]  /*2ae0*/  FFMA R42, R38, R25, R9 ;  /* 0x00000019262a7223 */ /* 0x000fe20000000009 */
[-C--:B---3--:R-:W-:Y:S01]  /*2af0*/  FFMA R40, R40, R36.reuse, R11 ;  /* 0x0000002428287223 */ /* 0x088fe2000000000b */
[-C--:B------:R-:W-:Y:S01]  /*2b00*/  FFMA R8, R38, R36.reuse, R8 ;  /* 0x0000002426087223 */ /* 0x080fe20000000008 */
[----:B----4-:R-:W-:Y:S01]  /*2b10*/  FFMA R44, R28, R36, R5 ;  /* 0x000000241c2c7223 */ /* 0x010fe20000000005 */
[----:B------:R-:W-:Y:S01]  /*2b20*/  LEA R5, R0, R45, 0x2 ;  /* 0x0000002d00057211 */ /* 0x000fe200078e10ff */
[-C--:B------:R-:W-:Y:S01]  /*2b30*/  FFMA R38, R29, R28.reuse, R7 ;  /* 0x0000001c1d267223 */ /* 0x080fe20000000007 */
[----:B------:R-:W-:Y:S01]  /*2b40*/  FFMA R6, R25, R28, R6 ;  /* 0x0000001c19067223 */ /* 0x000fe20000000006 */
[----:B------:R-:W0:Y:S01]  /*2b50*/  LDS R7, [R22] ;  /* 0x0000000016077984 */ /* 0x000e220000000800 */
[----:B--2---:R-:W-:-:S03]  /*2b60*/  FFMA R13, R24, R43, R13 ;  /* 0x0000002b180d7223 */ /* 0x004fc6000000000d */
[----:B------:R-:W-:Y:S01]  /*2b70*/  LDS R36, [R5] ;  /* 0x0000000005247984 */ /* 0x000fe20000000800 */
[----:B-----5:R-:W-:-:S03]  /*2b80*/  FFMA R9, R24, R41, R12 ;  /* 0x0000002918097223 */ /* 0x020fc6000000000c */
[----:B------:R1:W-:Y:S01]  /*2b90*/  LDS R28, [R20+0x4] ;  /* 0x00000400141c7984 */ /* 0x0003e20000000800 */
[----:B------:R-:W-:Y:S01]  /*2ba0*/  FFMA R11, R24, R37, R40 ;  /* 0x00000025180b7223 */ /* 0x000fe20000000028 */
[----:B------:R-:W-:Y:S02]  /*2bb0*/  LEA R24, R0, R5, 0x2 ;  /* 0x0000000500187211 */ /* 0x000fe400078e10ff */
[----:B------:R-:W2:Y:S01]  /*2bc0*/  LDS R12, [R45] ;  /* 0x000000002d0c7984 */ /* 0x000ea20000000800 */
[----:B------:R-:W-:Y:S01]  /*2bd0*/  FFMA R38, R43, R39, R38 ;  /* 0x000000272b267223 */ /* 0x000fe20000000026 */
[----:B------:R-:W-:Y:S02]  /*2be0*/  FFMA R44, R39, R37, R44 ;  /* 0x00000025272c7223 */ /* 0x000fe4000000002c */
[----:B------:R3:W4:Y:S01]  /*2bf0*/  LDS R25, [R22+0x4] ;  /* 0x0000040016197984 */ /* 0x0007220000000800 */
[----:B-1----:R-:W-:-:S03]  /*2c00*/  IADD3 R20, PT, PT, R20, 0x10, RZ ;  /* 0x0000001014147810 */ /* 0x002fc60007ffe0ff */
[----:B------:R1:W5:Y:S04]  /*2c10*/  LDS R5, [R21+0x4] ;  /* 0x0000040015057984 */ /* 0x0003680000000800 */
[----:B------:R-:W5:Y:S01]  /*2c20*/  LDS R24, [R24] ;  /* 0x0000000018187984 */ /* 0x000f620000000800 */
[----:B---3--:R-:W-:Y:S02]  /*2c30*/  IADD3 R22, PT, PT, R22, 0x10, RZ ;  /* 0x0000001016167810 */ /* 0x008fe40007ffe0ff */
[----:B-1----:R-:W-:Y:S01]  /*2c40*/  IADD3 R21, PT, PT, R21, 0x10, RZ ;  /* 0x0000001015157810 */ /* 0x002fe20007ffe0ff */
[----:B0-----:R-:W-:Y:S01]  /*2c50*/  FFMA R29, R43, R7, R10 ;  /* 0x000000072b1d7223 */ /* 0x001fe2000000000a */
[----:B------:R-:W-:Y:S01]  /*2c60*/  FFMA R42, R7, R41, R42 ;  /* 0x00000029072a7223 */ /* 0x000fe2000000002a */
[----:B------:R-:W-:Y:S01]  /*2c70*/  FFMA R41, R41, R39, R6 ;  /* 0x0000002729297223 */ /* 0x000fe20000000006 */
[----:B------:R-:W-:Y:S01]  /*2c80*/  FFMA R8, R7, R37, R8 ;  /* 0x0000002507087223 */ /* 0x000fe20000000008 */
[----:B--2---:R-:W-:Y:S01]  /*2c90*/  FFMA R13, R28, R12, R13 ;  /* 0x0000000c1c0d7223 */ /* 0x004fe2000000000d */
[C---:B----4-:R-:W-:Y:S01]  /*2ca0*/  FFMA R10, R12.reuse, R25, R29 ;  /* 0x000000190c0a7223 */ /* 0x050fe2000000001d */
[-C--:B-----5:R-:W-:Y:S01]  /*2cb0*/  FFMA R7, R12, R5.reuse, R38 ;  /* 0x000000050c077223 */ /* 0x0a0fe20000000026 */
[-C--:B------:R-:W-:Y:S01]  /*2cc0*/  FFMA R12, R28, R36.reuse, R9 ;  /* 0x000000241c0c7223 */ /* 0x080fe20000000009 */
[----:B------:R-:W-:Y:S01]  /*2cd0*/  FFMA R6, R36, R5, R41 ;  /* 0x0000000524067223 */ /* 0x000fe20000000029 */
[C---:B------:R-:W-:Y:S01]  /*2ce0*/  FFMA R9, R25.reuse, R36, R42 ;  /* 0x0000002419097223 */ /* 0x040fe2000000002a */
[-C--:B------:R-:W-:Y:S01]  /*2cf0*/  FFMA R11, R28, R24.reuse, R11 ;  /* 0x000000181c0b7223 */ /* 0x080fe2000000000b */
[-C--:B------:R-:W-:Y:S01]  /*2d00*/  FFMA R8, R25, R24.reuse, R8 ;  /* 0x0000001819087223 */ /* 0x080fe20000000008 */
[----:B------:R-:W-:Y:S01]  /*2d10*/  FFMA R5, R5, R24, R44 ;  /* 0x0000001805057223 */ /* 0x000fe2000000002c */
[----:B------:R-:W-:Y:S06]  /*2d20*/  BRA.U UP0, `(.L_x_6) ;  /* 0xfffffff900c87547 */ /* 0x000fec000b83ffff */
.L_x_1:
[----:B------:R-:W-:-:S09]  /*2d30*/  UISETP.NE.AND UP0, UPT, UR8, URZ, UPT ;  /* 0x000000ff0800728c */ /* 0x000fd2000bf05270 */
[----:B------:R-:W-:Y:S05]  /*2d40*/  BRA.U !UP0, `(.L_x_7) ;  /* 0x0000000508147547 */ /* 0x000fea000b800000 */
[----:B------:R-:W1:Y:S01]  /*2d50*/  S2UR UR6, SR_CgaCtaId ;  /* 0x00000000000679c3 */ /* 0x000e620000008800 */
[C---:B0-----:R-:W-:Y:S01]  /*2d60*/  IMAD R21, R4.reuse, UR4, R2 ;  /* 0x0000000404157c24 */ /* 0x041fe2000f8e0202 */
[----:B------:R-:W-:Y:S01]  /*2d70*/  UMOV UR5, 0x400 ;  /* 0x0000040000057882 */ /* 0x000fe20000000000 */
[----:B------:R-:W-:Y:S01]  /*2d80*/  IMAD R20, R4, R3, RZ ;  /* 0x0000000304147224 */ /* 0x000fe200078e02ff */
[----:B------:R-:W-:Y:S01]  /*2d90*/  IADD3 R22, PT, PT, R19, UR4, RZ ;  /* 0x0000000413167c10 */ /* 0x000fe2000fffe0ff */
[----:B------:R-:W-:Y:S01]  /*2da0*/  UISETP.NE.AND UP0, UPT, UR8, 0x1, UPT ;  /* 0x000000010800788c */ /* 0x000fe2000bf05270 */
[----:B------:R-:W-:Y:S02]  /*2db0*/  LEA R23, R21, R18, 0x2 ;  /* 0x0000001215177211 */ /* 0x000fe400078e10ff */
[----:B------:R-:W-:Y:S02]  /*2dc0*/  IADD3 R20, PT, PT, R20, UR4, RZ ;  /* 0x0000000414147c10 */ /* 0x000fe4000fffe0ff */
[----:B------:R-:W-:-:S02]  /*2dd0*/  IADD3 R21, PT, PT, R17, UR4, RZ ;  /* 0x0000000411157c10 */ /* 0x000fc4000fffe0ff */
[C---:B------:R-:W-:Y:S02]  /*2de0*/  LEA R25, R0.reuse, R23, 0x2 ;  /* 0x0000001700197211 */ /* 0x040fe400078e10ff */
[----:B------:R-:W-:Y:S02]  /*2df0*/  LDS R23, [R23] ;  /* 0x0000000017177984 */ /* 0x000fe40000000800 */
[----:B------:R-:W-:Y:S02]  /*2e00*/  LEA R37, R0, R25, 0x2 ;  /* 0x0000001900257211 */ /* 0x000fe400078e10ff */
[----:B------:R-:W-:Y:S04]  /*2e10*/  LDS R25, [R25] ;  /* 0x0000000019197984 */ /* 0x000fe80000000800 */
[----:B------:R-:W-:Y:S01]  /*2e20*/  LDS R29, [R37] ;  /* 0x00000000251d7984 */ /* 0x000fe20000000800 */
[----:B-1----:R-:W-:-:S06]  /*2e30*/  ULEA UR5, UR6, UR5, 0x18 ;  /* 0x0000000506057291 */ /* 0x002fcc000f8ec0ff */
[----:B------:R-:W-:Y:S02]  /*2e40*/  LEA R20, R20, UR5, 0x2 ;  /* 0x0000000514147c11 */ /* 0x000fe4000f8e10ff */
[----:B------:R-:W-:Y:S02]  /*2e50*/  LEA R21, R21, UR5, 0x2 ;  /* 0x0000000515157c11 */ /* 0x000fe4000f8e10ff */
[----:B------:R-:W-:Y:S01]  /*2e60*/  LEA R22, R22, UR5, 0x2 ;  /* 0x0000000516167c11 */ /* 0x000fe2000f8e10ff */
[----:B------:R-:W0:Y:S04]  /*2e70*/  LDS R24, [R20] ;  /* 0x0000000014187984 */ /* 0x000e280000000800 */
[----:B------:R-:W1:Y:S04]  /*2e80*/  LDS R28, [R21] ;  /* 0x00000000151c7984 */ /* 0x000e680000000800 */
[----:B------:R-:W2:Y:S01]  /*2e90*/  LDS R36, [R22] ;  /* 0x0000000016247984 */ /* 0x000ea20000000800 */
[C---:B0-----:R-:W-:Y:S01]  /*2ea0*/  FFMA R13, R24.reuse, R23, R13 ;  /* 0x00000017180d7223 */ /* 0x041fe2000000000d */
[C---:B------:R-:W-:Y:S01]  /*2eb0*/  FFMA R12, R24.reuse, R25, R12 ;  /* 0x00000019180c7223 */ /* 0x040fe2000000000c */
[----:B------:R-:W-:Y:S01]  /*2ec0*/  FFMA R11, R24, R29, R11 ;  /* 0x0000001d180b7223 */ /* 0x000fe2000000000b */
[C---:B-1----:R-:W-:Y:S01]  /*2ed0*/  FFMA R10, R23.reuse, R28, R10 ;  /* 0x0000001c170a7223 */ /* 0x042fe2000000000a */
[C---:B------:R-:W-:Y:S01]  /*2ee0*/  FFMA R9, R28.reuse, R25, R9 ;  /* 0x000000191c097223 */ /* 0x040fe20000000009 */
[-C--:B------:R-:W-:Y:S01]  /*2ef0*/  FFMA R8, R28, R29.reuse, R8 ;  /* 0x0000001d1c087223 */ /* 0x080fe20000000008 */
[-C--:B--2---:R-:W-:Y:S01]  /*2f00*/  FFMA R7, R23, R36.reuse, R7 ;  /* 0x0000002417077223 */ /* 0x084fe20000000007 */
[----:B------:R-:W-:Y:S01]  /*2f10*/  FFMA R6, R25, R36, R6 ;  /* 0x0000002419067223 */ /* 0x000fe20000000006 */
[----:B------:R-:W-:Y:S01]  /*2f20*/  FFMA R5, R36, R29, R5 ;  /* 0x0000001d24057223 */ /* 0x000fe20000000005 */
[----:B------:R-:W-:Y:S06]  /*2f30*/  BRA.U !UP0, `(.L_x_7) ;  /* 0x0000000108987547 */ /* 0x000fec000b800000 */
[C---:B------:R-:W-:Y:S01]  /*2f40*/  LEA R23, R0.reuse, R37, 0x2 ;  /* 0x0000002500177211 */ /* 0x040fe200078e10ff */
[----:B------:R-:W-:Y:S01]  /*2f50*/  LDS R24, [R20+0x4] ;  /* 0x0000040014187984 */ /* 0x000fe20000000800 */
[----:B------:R-:W-:Y:S02]  /*2f60*/  UISETP.NE.AND UP0, UPT, UR8, 0x2, UPT ;  /* 0x000000020800788c */ /* 0x000fe4000bf05270 */
[C---:B------:R-:W-:Y:S01]  /*2f70*/  LEA R25, R0.reuse, R23, 0x2 ;  /* 0x0000001700197211 */ /* 0x040fe200078e10ff */
[----:B------:R-:W-:Y:S03]  /*2f80*/  LDS R28, [R21+0x4] ;  /* 0x00000400151c7984 */ /* 0x000fe60000000800 */
[----:B------:R-:W-:Y:S01]  /*2f90*/  LEA R37, R0, R25, 0x2 ;  /* 0x0000001900257211 */ /* 0x000fe200078e10ff */
[----:B------:R-:W0:Y:S04]  /*2fa0*/  LDS R23, [R23] ;  /* 0x0000000017177984 */ /* 0x000e280000000800 */
[----:B------:R-:W1:Y:S04]  /*2fb0*/  LDS R36, [R22+0x4] ;  /* 0x0000040016247984 */ /* 0x000e680000000800 */
[----:B------:R-:W2:Y:S04]  /*2fc0*/  LDS R25, [R25] ;  /* 0x0000000019197984 */ /* 0x000ea80000000800 */
[----:B------:R-:W3:Y:S01]  /*2fd0*/  LDS R29, [R37] ;  /* 0x00000000251d7984 */ /* 0x000ee20000000800 */
[C---:B0-----:R-:W-:Y:S01]  /*2fe0*/  FFMA R13, R24.reuse, R23, R13 ;  /* 0x00000017180d7223 */ /* 0x041fe2000000000d */
[C---:B------:R-:W-:Y:S01]  /*2ff0*/  FFMA R10, R23.reuse, R28, R10 ;  /* 0x0000001c170a7223 */ /* 0x040fe2000000000a */
[-C--:B-1----:R-:W-:Y:S01]  /*3000*/  FFMA R7, R23, R36.reuse, R7 ;  /* 0x0000002417077223 */ /* 0x082fe20000000007 */
[-C--:B--2---:R-:W-:Y:S01]  /*3010*/  FFMA R12, R24, R25.reuse, R12 ;  /* 0x00000019180c7223 */ /* 0x084fe2000000000c */
[----:B------:R-:W-:Y:S01]  /*3020*/  FFMA R9, R28, R25, R9 ;  /* 0x000000191c097223 */ /* 0x000fe20000000009 */
[----:B------:R-:W-:Y:S01]  /*3030*/  FFMA R6, R25, R36, R6 ;  /* 0x0000002419067223 */ /* 0x000fe20000000006 */
[-C--:B---3--:R-:W-:Y:S01]  /*3040*/  FFMA R11, R24, R29.reuse, R11 ;  /* 0x0000001d180b7223 */ /* 0x088fe2000000000b */
[-C--:B------:R-:W-:Y:S01]  /*3050*/  FFMA R8, R28, R29.reuse, R8 ;  /* 0x0000001d1c087223 */ /* 0x080fe20000000008 */
[----:B------:R-:W-:Y:S01]  /*3060*/  FFMA R5, R36, R29, R5 ;  /* 0x0000001d24057223 */ /* 0x000fe20000000005 */
[----:B------:R-:W-:Y:S06]  /*3070*/  BRA.U !UP0, `(.L_x_7) ;  /* 0x0000000108487547 */ /* 0x000fec000b800000 */
[C---:B------:R-:W-:Y:S01]  /*3080*/  LEA R23, R0.reuse, R37, 0x2 ;  /* 0x0000002500177211 */ /* 0x040fe200078e10ff */
[----:B------:R-:W-:Y:S03]  /*3090*/  LDS R20, [R20+0x8] ;  /* 0x0000080014147984 */ /* 0x000fe60000000800 */
        /* <DEDUP_REMOVED lines=15> */
[----:B------:R-:W-:-:S07]  /*3190*/  FFMA R5, R22, R28, R5 ;  /* 0x0000001c16057223 */ /* 0x000fce0000000005 */
.L_x_7:
[----:B------:R-:W-:Y:S06]  /*31a0*/  BAR.SYNC.DEFER_BLOCKING 0x0 ;  /* 0x0000000000007b1d */ /* 0x000fec0000010000 */
[----:B------:R-:W-:Y:S05]  /*31b0*/  @P0 BRA `(.L_x_8) ;  /* 0xffffffd000a00947 */ /* 0x000fea000383ffff */
.L_x_0:
[----:B------:R-:W1:Y:S01]  /*31c0*/  LDCU UR4, c[0x0][0x384] ;  /* 0x00007080ff0477ac */ /* 0x000e620008000800 */
[----:B------:R-:W2:Y:S01]  /*31d0*/  LDC.64 R2, c[0x0][0x3a0] ;  /* 0x0000e800ff027b82 */ /* 0x000ea20000000a00 */
[C---:B-1----:R-:W-:Y:S01]  /*31e0*/  IMAD R17, R15.reuse, UR4, R14 ;  /* 0x000000040f117c24 */ /* 0x042fe2000f8e020e */
[----:B------:R-:W-:-:S04]  /*31f0*/  IADD3 R15, PT, PT, R15, UR9, RZ ;  /* 0x000000090f0f7c10 */ /* 0x000fc8000fffe0ff */
[C---:B0-----:R-:W-:Y:S01]  /*3200*/  IADD3 R23, PT, PT, R15.reuse, UR9, RZ ;  /* 0x000000090f177c10 */ /* 0x041fe2000fffe0ff */
[----:B------:R-:W-:Y:S01]  /*3210*/  IMAD R21, R15, UR4, R14 ;  /* 0x000000040f157c24 */ /* 0x000fe2000f8e020e */
[C---:B------:R-:W-:Y:S01]  /*3220*/  IADD3 R19, PT, PT, R17.reuse, R0, RZ ;  /* 0x0000000011137210 */ /* 0x040fe20007ffe0ff */
[----:B--2---:R-:W-:-:S03]  /*3230*/  IMAD.WIDE.U32 R16, R17, 0x4, R2 ;  /* 0x0000000411107825 */ /* 0x004fc600078e0002 */
[-C--:B------:R-:W-:Y:S01]  /*3240*/  IADD3 R15, PT, PT, R19, R0.reuse, RZ ;  /* 0x00000000130f7210 */ /* 0x080fe20007ffe0ff */
[----:B------:R-:W-:Y:S01]  /*3250*/  IMAD R27, R23, UR4, R14 ;  /* 0x00000004171b7c24 */ /* 0x000fe2000f8e020e */
[-C--:B------:R-:W-:Y:S01]  /*3260*/  IADD3 R23, PT, PT, R21, R0.reuse, RZ ;  /* 0x0000000015177210 */ /* 0x080fe20007ffe0ff */
[--C-:B------:R-:W-:Y:S01]  /*3270*/  IMAD.WIDE.U32 R18, R19, 0x4, R2.reuse ;  /* 0x0000000413127825 */ /* 0x100fe200078e0002 */
[----:B------:R-:W-:Y:S02]  /*3280*/  STG.E desc[UR10][R16.64], R13 ;  /* 0x0000000d10007986 */ /* 0x000fe4000c10190a */
[-C--:B------:R-:W-:Y:S01]  /*3290*/  IADD3 R29, PT, PT, R27, R0.reuse, RZ ;  /* 0x000000001b1d7210 */ /* 0x080fe20007ffe0ff */
[--C-:B------:R-:W-:Y:S01]  /*32a0*/  IMAD.WIDE.U32 R14, R15, 0x4, R2.reuse ;  /* 0x000000040f0e7825 */ /* 0x100fe200078e0002 */
[-C--:B------:R-:W-:Y:S01]  /*32b0*/  IADD3 R25, PT, PT, R23, R0.reuse, RZ ;  /* 0x0000000017197210 */ /* 0x080fe20007ffe0ff */
[----:B------:R-:W-:Y:S01]  /*32c0*/  STG.E desc[UR10][R18.64], R12 ;  /* 0x0000000c12007986 */ /* 0x000fe2000c10190a */
[----:B------:R-:W-:Y:S01]  /*32d0*/  IADD3 R31, PT, PT, R29, R0, RZ ;  /* 0x000000001d1f7210 */ /* 0x000fe20007ffe0ff */
[----:B------:R-:W-:-:S02]  /*32e0*/  IMAD.WIDE.U32 R20, R21, 0x4, R2 ;  /* 0x0000000415147825 */ /* 0x000fc400078e0002 */
[----:B------:R-:W-:Y:S02]  /*32f0*/  STG.E desc[UR10][R14.64], R11 ;  /* 0x0000000b0e007986 */ /* 0x000fe4000c10190a */
[--C-:B------:R-:W-:Y:S02]  /*3300*/  IMAD.WIDE.U32 R22, R23, 0x4, R2.reuse ;  /* 0x0000000417167825 */ /* 0x100fe400078e0002 */
[----:B------:R-:W-:Y:S02]  /*3310*/  STG.E desc[UR10][R20.64], R10 ;  /* 0x0000000a14007986 */ /* 0x000fe4000c10190a */
[--C-:B------:R-:W-:Y:S02]  /*3320*/  IMAD.WIDE.U32 R24, R25, 0x4, R2.reuse ;  /* 0x0000000419187825 */ /* 0x100fe400078e0002 */
[----:B------:R-:W-:Y:S02]  /*3330*/  STG.E desc[UR10][R22.64], R9 ;  /* 0x0000000916007986 */ /* 0x000fe4000c10190a */
[----:B------:R-:W-:-:S02]  /*3340*/  IMAD.WIDE.U32 R26, R27, 0x4, R2 ;  /* 0x000000041b1a7825 */ /* 0x000fc400078e0002 */
[----:B------:R-:W-:Y:S02]  /*3350*/  STG.E desc[UR10][R24.64], R8 ;  /* 0x0000000818007986 */ /* 0x000fe4000c10190a */
[--C-:B------:R-:W-:Y:S02]  /*3360*/  IMAD.WIDE.U32 R28, R29, 0x4, R2.reuse ;  /* 0x000000041d1c7825 */ /* 0x100fe400078e0002 */
[----:B------:R-:W-:Y:S02]  /*3370*/  STG.E desc[UR10][R26.64], R7 ;  /* 0x000000071a007986 */ /* 0x000fe4000c10190a */
[----:B------:R-:W-:Y:S02]  /*3380*/  IMAD.WIDE.U32 R2, R31, 0x4, R2 ;  /* 0x000000041f027825 */ /* 0x000fe400078e0002 */
[----:B------:R-:W-:Y:S04]  /*3390*/  STG.E desc[UR10][R28.64], R6 ;  /* 0x000000061c007986 */ /* 0x000fe8000c10190a */
[----:B------:R-:W-:Y:S01]  /*33a0*/  STG.E desc[UR10][R2.64], R5 ;  /* 0x0000000502007986 */ /* 0x000fe2000c10190a */
[----:B------:R-:W-:Y:S05]  /*33b0*/  EXIT ;  /* 0x000000000000794d */ /* 0x000fea0003800000 */
.L_x_9:
[----:B------:R-:W-:-:S00]  /*33c0*/  BRA `(.L_x_9) ;  /* 0xfffffffc00fc7947 */ /* 0x000fc0000383ffff */
[----:B------:R-:W-:-:S00]  /*33d0*/  NOP ;  /* 0x0000000000007918 */ /* 0x000fc00000000000 */
        /* <DEDUP_REMOVED lines=10> */
.L_x_20:


//--------------------- .text._ZN13matmul_l1_reg13matmul_l1_regEiiiPKfS1_Pf --------------------------
	.section	.text._ZN13matmul_l1_reg13matmul_l1_regEiiiPKfS1_Pf,"ax",@progbits
	.align	128
        .global         _ZN13matmul_l1_reg13matmul_l1_regEiiiPKfS1_Pf
        .type           _ZN13matmul_l1_reg13matmul_l1_regEiiiPKfS1_Pf,@function
        .size           _ZN13matmul_l1_reg13matmul_l1_regEiiiPKfS1_Pf,(.L_x_21 - _ZN13matmul_l1_reg13matmul_l1_regEiiiPKfS1_Pf)
        .other          _ZN13matmul_l1_reg13matmul_l1_regEiiiPKfS1_Pf,@"STO_CUDA_ENTRY STV_DEFAULT"
_ZN13matmul_l1_reg13matmul_l1_regEiiiPKfS1_Pf:
.text._ZN13matmul_l1_reg13matmul_l1_regEiiiPKfS1_Pf:
[----:B------:R-:W-:Y:S01]  /*0000*/  LDC R1, c[0x0][0x37c] ;  /* 0x0000df00ff017b82 */ /* 0x000fe20000000800 */
[----:B------:R-:W0:Y:S01]  /*0010*/  S2R R5, SR_TID.X ;  /* 0x0000000000057919 */ /* 0x000e220000002100 */
[----:B------:R-:W1:Y:S01]  /*0020*/  LDCU UR15, c[0x0][0x360] ;  /* 0x00006c00ff0f77ac */ /* 0x000e620008000800 */
[----:B------:R-:W2:Y:S01]  /*0030*/  S2R R4, SR_TID.Y ;  /* 0x0000000000047919 */ /* 0x000ea20000002200 */
[----:B------:R-:W3:Y:S01]  /*0040*/  LDCU UR16, c[0x0][0x364] ;  /* 0x00006c80ff1077ac */ /* 0x000ee20008000800 */
[----:B------:R-:W4:Y:S01]  /*0050*/  S2R R14, SR_CTAID.X ;  /* 0x00000000000e7919 */ /* 0x000f220000002500 */
[----:B------:R-:W5:Y:S01]  /*0060*/  LDCU.64 UR18, c[0x0][0x380] ;  /* 0x00007000ff1277ac */ /* 0x000f620008000a00 */
[----:B------:R-:W5:Y:S01]  /*0070*/  S2R R15, SR_CTAID.Y ;  /* 0x00000000000f7919 */ /* 0x000f620000002600 */
[----:B-1----:R-:W-:Y:S02]  /*0080*/  USHF.L.U32 UR9, UR15, 0x1, URZ ;  /* 0x000000010f097899 */ /* 0x002fe400080006ff */
[----:B---3--:R-:W-:Y:S01]  /*0090*/  USHF.L.U32 UR12, UR16, 0x1, URZ ;  /* 0x00000001100c7899 */ /* 0x008fe200080006ff */
[----:B0-----:R-:W-:-:S02]  /*00a0*/  SHF.L.U32 R21, R5, 0x1, RZ ;  /* 0x0000000105157819 */ /* 0x001fc400000006ff */
[----:B--2---:R-:W-:-:S03]  /*00b0*/  SHF.L.U32 R20, R4, 0x1, RZ ;  /* 0x0000000104147819 */ /* 0x004fc600000006ff */
[----:B----4-:R-:W-:Y:S02]  /*00c0*/  IMAD R14, R14, UR9, R21 ;  /* 0x000000090e0e7c24 */ /* 0x010fe4000f8e0215 */
[----:B-----5:R-:W-:-:S03]  /*00d0*/  IMAD R15, R15, UR12, R20 ;  /* 0x0000000c0f0f7c24 */ /* 0x020fc6000f8e0214 */
[----:B------:R-:W-:-:S04]  /*00e0*/  ISETP.GE.U32.AND P0, PT, R14, UR19, PT ;  /* 0x000000130e007c0c */ /* 0x000fc8000bf06070 */
[----:B------:R-:W-:-:S13]  /*00f0*/  ISETP.GE.U32.OR P0, PT, R15, UR18, P0 ;  /* 0x000000120f007c0c */ /* 0x000fda0008706470 */
[----:B------:R-:W-:Y:S05]  /*0100*/  @P0 EXIT ;  /* 0x000000000000094d */ /* 0x000fea0003800000 */
[----:B------:R-:W0:Y:S01]  /*0110*/  LDCU UR6, c[0x0][0x388] ;  /* 0x00007100ff0677ac */ /* 0x000e220008000800 */
[----:B------:R-:W-:Y:S02]  /*0120*/  CS2R R26, SRZ ;  /* 0x00000000001a7805 */ /* 0x000fe4000001ff00 */
[----:B------:R-:W-:Y:S01]  /*0130*/  CS2R R24, SRZ ;  /* 0x0000000000187805 */ /* 0x000fe2000001ff00 */
[----:B------:R-:W1:Y:S01]  /*0140*/  LDCU.64 UR10, c[0x0][0x358] ;  /* 0x00006b00ff0a77ac */ /* 0x000e620008000a00 */
[----:B0-----:R-:W-:-:S04]  /*0150*/  UIADD3 UR6, UPT, UPT, UR9, -0x1, UR6 ;  /* 0xffffffff09067890 */ /* 0x001fc8000fffe006 */
[----:B------:R-:W-:-:S09]  /*0160*/  UISETP.GT.U32.AND UP0, UPT, UR9, UR6, UPT ;  /* 0x000000060900728c */ /* 0x000fd2000bf04070 */
[----:B-1----:R-:W-:Y:S05]  /*0170*/  BRA.U UP0, `(.L_x_10) ;  /* 0x0000001500087547 */ /* 0x002fea000b800000 */
[----:B------:R-:W0:Y:S01]  /*0180*/  I2F.U32.RP R0, UR9 ;  /* 0x0000000900007d06 */ /* 0x000e220008209000 */
[----:B------:R-:W-:Y:S01]  /*0190*/  UIADD3 UR7, UPT, UPT, URZ, -UR9, URZ ;  /* 0x80000009ff077290 */ /* 0x000fe2000fffe0ff */
[----:B------:R-:W1:Y:S01]  /*01a0*/  S2UR UR8, SR_CgaCtaId ;  /* 0x00000000000879c3 */ /* 0x000e620000008800 */
[----:B------:R-:W-:Y:S01]  /*01b0*/  UMOV UR4, URZ ;  /* 0x000000ff00047c82 */ /* 0x000fe20008000000 */
[----:B------:R-:W-:Y:S01]  /*01c0*/  UISETP.NE.U32.AND UP2, UPT, UR9, URZ, UPT ;  /* 0x000000ff0900728c */ /* 0x000fe2000bf45070 */
[----:B------:R-:W-:Y:S01]  /*01d0*/  LEA R3, R4, 0x8, 0x4 ;  /* 0x0000000804037811 */ /* 0x000fe200078e20ff */
[----:B------:R-:W-:Y:S01]  /*01e0*/  USHF.L.U32 UR17, UR15, 0x4, URZ ;  /* 0x000000040f117899 */ /* 0x000fe200080006ff */
[----:B------:R-:W-:Y:S01]  /*01f0*/  IMAD R12, R20, UR9, RZ ;  /* 0x00000009140c7c24 */ /* 0x000fe2000f8e02ff */
[----:B------:R-:W-:Y:S01]  /*0200*/  SHF.L.U32 R5, R5, 0x3, RZ ;  /* 0x0000000305057819 */ /* 0x000fe200000006ff */
[----:B------:R-:W-:-:S03]  /*0210*/  HFMA2 R26, -RZ, RZ, 0, 0 ;  /* 0x00000000ff1a7431 */ /* 0x000fc600000001ff */
[----:B------:R-:W-:Y:S01]  /*0220*/  IADD3 R13, PT, PT, R21, R12, RZ ;  /* 0x0000000c150d7210 */ /* 0x000fe20007ffe0ff */
[----:B0-----:R-:W0:Y:S02]  /*0230*/  MUFU.RCP R0, R0 ;  /* 0x0000000000007308 */ /* 0x001e240000001000 */
[----:B0-----:R-:W-:Y:S02]  /*0240*/  IADD3 R2, PT, PT, R0, 0xffffffe, RZ ;  /* 0x0ffffffe00027810 */ /* 0x001fe40007ffe0ff */
[----:B------:R-:W0:Y:S04]  /*0250*/  LDC R0, c[0x0][0x360] ;  /* 0x0000d800ff007b82 */ /* 0x000e280000000800 */
[----:B------:R-:W2:Y:S02]  /*0260*/  F2I.FTZ.U32.TRUNC.NTZ R2, R2 ;  /* 0x0000000200027305 */ /* 0x000ea4000021f000 */
[----:B--2---:R-:W-:-:S13]  /*0270*/  R2UR UR5, R2 ;  /* 0x00000000020572ca */ /* 0x004fda00000e0000 */
[----:B------:R-:W-:-:S04]  /*0280*/  UIMAD UR7, UR7, UR5, URZ ;  /* 0x00000005070772a4 */ /* 0x000fc8000f8e02ff */
[----:B------:R-:W-:-:S04]  /*0290*/  UIMAD.WIDE.U32 UR4, UR5, UR7, UR4 ;  /* 0x00000007050472a5 */ /* 0x000fc8000f8e0004 */
[----:B------:R-:W-:-:S07]  /*02a0*/  UIMAD.WIDE.U32 UR4, UR5, UR6, URZ ;  /* 0x00000006050472a5 */ /* 0x000fce000f8e00ff */
[----:B------:R-:W-:Y:S01]  /*02b0*/  UMOV UR7, UR5 ;  /* 0x0000000500077c82 */ /* 0x000fe20008000000 */
[----:B------:R-:W-:Y:S01]  /*02c0*/  UMOV UR5, 0x400 ;  /* 0x0000040000057882 */ /* 0x000fe20000000000 */
[----:B------:R-:W-:Y:S02]  /*02d0*/  UIADD3 UR4, UPT, UPT, -UR7, URZ, URZ ;  /* 0x000000ff07047290 */ /* 0x000fe4000fffe1ff */
[----:B-1----:R-:W-:Y:S02]  /*02e0*/  ULEA UR5, UR8, UR5, 0x18 ;  /* 0x0000000508057291 */ /* 0x002fe4000f8ec0ff */
[----:B------:R-:W-:Y:S02]  /*02f0*/  UIMAD UR6, UR9, UR4, UR6 ;  /* 0x00000004090672a4 */ /* 0x000fe4000f8e0206 */
[----:B------:R-:W-:Y:S02]  /*0300*/  UIMAD UR4, UR9, UR12, URZ ;  /* 0x0000000c090472a4 */ /* 0x000fe4000f8e02ff */
[----:B------:R-:W-:Y:S01]  /*0310*/  UISETP.GE.U32.AND UP0, UPT, UR6, UR9, UPT ;  /* 0x000000090600728c */ /* 0x000fe2000bf06070 */
[----:B------:R-:W-:-:S02]  /*0320*/  MOV R8, UR5 ;  /* 0x0000000500087c02 */ /* 0x000fc40008000f00 */
[----:B------:R-:W-:-:S03]  /*0330*/  LEA R13, R13, UR5, 0x2 ;  /* 0x000000050d0d7c11 */ /* 0x000fc6000f8e10ff */
[--C-:B------:R-:W-:Y:S01]  /*0340*/  IMAD R2, R4, UR17, R8.reuse ;  /* 0x0000001104027c24 */ /* 0x100fe2000f8e0208 */
[----:B------:R-:W-:Y:S01]  /*0350*/  MOV R4, UR17 ;  /* 0x0000001100047c02 */ /* 0x000fe20008000f00 */
[----:B------:R-:W-:-:S03]  /*0360*/  IMAD R8, R3, UR15, R8 ;  /* 0x0000000f03087c24 */ /* 0x000fc6000f8e0208 */
[----:B------:R-:W-:Y:S01]  /*0370*/  @UP0 UIADD3 UR6, UPT, UPT, -UR9, UR6, URZ ;  /* 0x0000000609060290 */ /* 0x000fe2000fffe1ff */
[----:B------:R-:W-:Y:S01]  /*0380*/  IMAD R3, R4, UR16, R5 ;  /* 0x0000001004037c24 */ /* 0x000fe2000f8e0205 */
[----:B------:R-:W-:Y:S02]  /*0390*/  @UP0 UIADD3 UR7, UPT, UPT, UR7, 0x1, URZ ;  /* 0x0000000107070890 */ /* 0x000fe4000fffe0ff */
[----:B------:R-:W-:Y:S02]  /*03a0*/  UISETP.GE.U32.AND UP1, UPT, UR6, UR9, UPT ;  /* 0x000000090600728c */ /* 0x000fe4000bf26070 */
[----:B------:R-:W-:-:S04]  /*03b0*/  USHF.L.U32 UR6, UR16, 0x4, URZ ;  /* 0x0000000410067899 */ /* 0x000fc800080006ff */
[----:B------:R-:W-:Y:S02]  /*03c0*/  UIADD3 UR13, UPT, UPT, UR6, 0x8, URZ ;  /* 0x00000008060d7890 */ /* 0x000fe4000fffe0ff */
[----:B------:R-:W-:Y:S02]  /*03d0*/  UIADD3 UR14, UPT, UPT, UR6, 0x10, URZ ;  /* 0x00000010060e7890 */ /* 0x000fe4000fffe0ff */
[----:B------:R-:W-:Y:S02]  /*03e0*/  UIADD3 UR8, UPT, UPT, UR6, 0x18, URZ ;  /* 0x0000001806087890 */ /* 0x000fe4000fffe0ff */
[----:B------:R-:W-:Y:S01]  /*03f0*/  @UP1 UIADD3 UR7, UPT, UPT, UR7, 0x1, URZ ;  /* 0x0000000107071890 */ /* 0x000fe2000fffe0ff */
[C-C-:B0-----:R-:W-:Y:S01]  /*0400*/  IMAD R7, R0.reuse, UR13, R5.reuse ;  /* 0x0000000d00077c24 */ /* 0x141fe2000f8e0205 */
[----:B------:R-:W-:Y:S01]  /*0410*/  @!UP2 ULOP3.LUT UR7, URZ, UR9, URZ, 0x33, !UPT ;  /* 0x00000009ff07a292 */ /* 0x000fe2000f8e33ff */
[C-C-:B------:R-:W-:Y:S01]  /*0420*/  IMAD R6, R0.reuse, UR14, R5.reuse ;  /* 0x0000000e00067c24 */ /* 0x140fe2000f8e0205 */
[----:B------:R-:W-:Y:S01]  /*0430*/  ULEA UR6, UR4, UR5, 0x2 ;  /* 0x0000000504067291 */ /* 0x000fe2000f8e10ff */
[----:B------:R-:W-:Y:S01]  /*0440*/  IMAD R4, R0, UR8, R5 ;  /* 0x0000000800047c24 */ /* 0x000fe2000f8e0205 */
[----:B------:R-:W-:Y:S01]  /*0450*/  UISETP.LT.U32.AND UP0, UPT, UR7, 0x1, UPT ;  /* 0x000000010700788c */ /* 0x000fe2000bf01070 */
[----:B------:R-:W-:Y:S01]  /*0460*/  IADD3 R5, PT, PT, R8, 0x8, RZ ;  /* 0x0000000808057810 */ /* 0x000fe20007ffe0ff */
[----:B------:R-:W-:-:S02]  /*0470*/  UMOV UR4, URZ ;  /* 0x000000ff00047c82 */ /* 0x000fc40008000000 */
[----:B------:R-:W-:-:S12]  /*0480*/  USEL UR7, UR7, 0x1, !UP0 ;  /* 0x0000000107077887 */ /* 0x000fd8000c000000 */
.L_x_18:
[----:B0-----:R-:W0:Y:S01]  /*0490*/  LDC.64 R28, c[0x0][0x398] ;  /* 0x0000e600ff1c7b82 */ /* 0x001e220000000a00 */
[----:B------:R-:W1:Y:S01]  /*04a0*/  LDCU UR19, c[0x0][0x384] ;  /* 0x00007080ff1377ac */ /* 0x000e620008000800 */
[----:B------:R-:W-:Y:S01]  /*04b0*/  MOV R9, UR4 ;  /* 0x0000000400097c02 */ /* 0x000fe20008000f00 */
[----:B------:R-:W2:Y:S04]  /*04c0*/  LDCU UR5, c[0x0][0x388] ;  /* 0x00007100ff0577ac */ /* 0x000ea80008000800 */
[----:B------:R-:W-:-:S04]  /*04d0*/  IMAD R11, R9, UR12, R20 ;  /* 0x0000000c090b7c24 */ /* 0x000fc8000f8e0214 */
[----:B-1----:R-:W-:-:S04]  /*04e0*/  IMAD R11, R11, UR19, R14 ;  /* 0x000000130b0b7c24 */ /* 0x002fc8000f8e020e */
[----:B0-----:R-:W-:-:S05]  /*04f0*/  IMAD.WIDE.U32 R22, R11, 0x4, R28 ;  /* 0x000000040b167825 */ /* 0x001fca00078e001c */
[----:B------:R-:W3:Y:S01]  /*0500*/  LDG.E R8, desc[UR10][R22.64] ;  /* 0x0000000a16087981 */ /* 0x000ee2000c1e1900 */
[----:B------:R-:W-:-:S04]  /*0510*/  IADD3 R11, PT, PT, R11, UR19, RZ ;  /* 0x000000130b0b7c10 */ /* 0x000fc8000fffe0ff */
[C---:B------:R-:W-:Y:S01]  /*0520*/  IADD3 R19, PT, PT, R11.reuse, 0x1, RZ ;  /* 0x000000010b137810 */ /* 0x040fe20007ffe0ff */
[--C-:B------:R-:W-:Y:S02]  /*0530*/  IMAD.WIDE.U32 R16, R11, 0x4, R28.reuse ;  /* 0x000000040b107825 */ /* 0x100fe400078e001c */
[----:B------:R-:W0:Y:S02]  /*0540*/  LDC.64 R10, c[0x0][0x390] ;  /* 0x0000e400ff0a7b82 */ /* 0x000e240000000a00 */
[----:B------:R-:W-:Y:S01]  /*0550*/  IMAD.WIDE.U32 R28, R19, 0x4, R28 ;  /* 0x00000004131c7825 */ /* 0x000fe200078e001c */
[----:B------:R-:W4:Y:S03]  /*0560*/  LDG.E R22, desc[UR10][R22.64+0x4] ;  /* 0x0000040a16167981 */ /* 0x000f26000c1e1900 */
[----:B------:R-:W-:Y:S01]  /*0570*/  IMAD R9, R9, UR9, R21 ;  /* 0x0000000909097c24 */ /* 0x000fe2000f8e0215 */
[----:B------:R1:W5:Y:S04]  /*0580*/  LDG.E R19, desc[UR10][R16.64] ;  /* 0x0000000a10137981 */ /* 0x000368000c1e1900 */
[----:B------:R2:W5:Y:S01]  /*0590*/  LDG.E R18, desc[UR10][R28.64] ;  /* 0x0000000a1c127981 */ /* 0x000562000c1e1900 */
[----:B-1----:R-:W-:Y:S01]  /*05a0*/  IADD3 R16, PT, PT, R21, R12, RZ ;  /* 0x0000000c15107210 */ /* 0x002fe20007ffe0ff */
[----:B--2---:R-:W-:-:S03]  /*05b0*/  IMAD R29, R15, UR5, R9 ;  /* 0x000000050f1d7c24 */ /* 0x004fc6000f8e0209 */
[----:B------:R-:W-:Y:S01]  /*05c0*/  LEA R23, R16, UR6, 0x2 ;  /* 0x0000000610177c11 */ /* 0x000fe2000f8e10ff */
[----:B0-----:R-:W-:-:S05]  /*05d0*/  IMAD.WIDE.U32 R16, R29, 0x4, R10 ;  /* 0x000000041d107825 */ /* 0x001fca00078e000a */
[----:B------:R-:W2:Y:S04]  /*05e0*/  LDG.E R9, desc[UR10][R16.64+0x4] ;  /* 0x0000040a10097981 */ /* 0x000ea8000c1e1900 */
[----:B---3--:R0:W-:Y:S04]  /*05f0*/  STS [R23], R8 ;  /* 0x0000000817007388 */ /* 0x0081e80000000800 */
[----:B0-----:R-:W2:Y:S01]  /*0600*/  LDG.E R8, desc[UR10][R16.64] ;  /* 0x0000000a10087981 */ /* 0x001ea2000c1e1900 */
[----:B------:R-:W-:-:S03]  /*0610*/  IADD3 R29, PT, PT, R29, UR5, RZ ;  /* 0x000000051d1d7c10 */ /* 0x000fc6000fffe0ff */
[----:B--2---:R0:W-:Y:S02]  /*0620*/  STS.64 [R13], R8 ;  /* 0x000000080d007388 */ /* 0x0041e40000000a00 */
[C---:B0-----:R-:W-:Y:S01]  /*0630*/  IADD3 R9, PT, PT, R29.reuse, 0x1, RZ ;  /* 0x000000011d097810 */ /* 0x041fe20007ffe0ff */
[----:B------:R-:W-:-:S04]  /*0640*/  IMAD.WIDE.U32 R28, R29, 0x4, R10 ;  /* 0x000000041d1c7825 */ /* 0x000fc800078e000a */
[----:B------:R-:W-:Y:S02]  /*0650*/  IMAD.WIDE.U32 R16, R9, 0x4, R10 ;  /* 0x0000000409107825 */ /* 0x000fe400078e000a */
[----:B------:R0:W2:Y:S04]  /*0660*/  LDG.E R10, desc[UR10][R28.64] ;  /* 0x0000000a1c0a7981 */ /* 0x0000a8000c1e1900 */
[----:B------:R-:W2:Y:S01]  /*0670*/  LDG.E R11, desc[UR10][R16.64] ;  /* 0x0000000a100b7981 */ /* 0x000ea2000c1e1900 */
[C---:B0-----:R-:W-:Y:S02]  /*0680*/  LEA R28, R0.reuse, R23, 0x3 ;  /* 0x00000017001c7211 */ /* 0x041fe400078e18ff */
[----:B------:R-:W-:Y:S01]  /*0690*/  LEA R29, R0, R13, 0x3 ;  /* 0x0000000d001d7211 */ /* 0x000fe200078e18ff */
[----:B----4-:R0:W-:Y:S04]  /*06a0*/  STS [R23+0x4], R22 ;  /* 0x0000041617007388 */ /* 0x0101e80000000800 */
[----:B-----5:R0:W-:Y:S01]  /*06b0*/  STS [R28], R19 ;  /* 0x000000131c007388 */ /* 0x0201e20000000800 */
[----:B------:R-:W-:Y:S01]  /*06c0*/  UISETP.NE.AND UP0, UPT, UR15, 0x1, UPT ;  /* 0x000000010f00788c */ /* 0x000fe2000bf05270 */
[----:B------:R-:W-:Y:S01]  /*06d0*/  MOV R8, RZ ;  /* 0x000000ff00087202 */ /* 0x000fe20000000f00 */
[----:B------:R-:W-:-:S04]  /*06e0*/  UIADD3 UR4, UPT, UPT, UR4, 0x1, URZ ;  /* 0x0000000104047890 */ /* 0x000fc8000fffe0ff */
[----:B------:R-:W-:Y:S01]  /*06f0*/  UISETP.NE.AND UP1, UPT, UR4, UR7, UPT ;  /* 0x000000070400728c */ /* 0x000fe2000bf25270 */
[----:B--2---:R0:W-:Y:S04]  /*0700*/  STS.64 [R29], R10 ;  /* 0x0000000a1d007388 */ /* 0x0041e80000000a00 */
[----:B------:R0:W-:Y:S01]  /*0710*/  STS [R28+0x4], R18 ;  /* 0x000004121c007388 */ /* 0x0001e20000000800 */
[----:B------:R-:W-:Y:S06]  /*0720*/  BAR.SYNC.DEFER_BLOCKING 0x0 ;  /* 0x0000000000007b1d */ /* 0x000fec0000010000 */
[----:B------:R-:W-:Y:S05]  /*0730*/  BRA.U !UP0, `(.L_x_11) ;  /* 0x0000000d08307547 */ /* 0x000fea000b800000 */
[----:B------:R-:W1:Y:S01]  /*0740*/  S2UR UR9, SR_CgaCtaId ;  /* 0x00000000000979c3 */ /* 0x000e620000008800 */
[----:B------:R-:W-:Y:S01]  /*0750*/  ULOP3.LUT UR5, UR15, 0xfffffffe, URZ, 0xc0, !UPT ;  /* 0xfffffffe0f057892 */ /* 0x000fe2000f8ec0ff */
[----:B0-----:R-:W-:Y:S01]  /*0760*/  MOV R23, R5 ;  /* 0x0000000500177202 */ /* 0x001fe20000000f00 */
[----:B------:R-:W-:Y:S01]  /*0770*/  UMOV UR8, 0x400 ;  /* 0x0000040000087882 */ /* 0x000fe20000000000 */
[----:B------:R-:W-:Y:S01]  /*0780*/  MOV R22, R2 ;  /* 0x0000000200167202 */ /* 0x000fe20000000f00 */
[----:B------:R-:W-:-:S04]  /*0790*/  UIADD3 UR5, UPT, UPT, -UR5, URZ, URZ ;  /* 0x000000ff05057290 */ /* 0x000fc8000fffe1ff */
[----:B------:R-:W-:Y:S02]  /*07a0*/  UISETP.GE.AND UP0, UPT, UR5, URZ, UPT ;  /* 0x000000ff0500728c */ /* 0x000fe4000bf06270 */
[----:B-1----:R-:W-:-:S07]  /*07b0*/  ULEA UR8, UR9, UR8, 0x18 ;  /* 0x0000000809087291 */ /* 0x002fce000f8ec0ff */
[----:B------:R-:W-:Y:S05]  /*07c0*/  BRA.U UP0, `(.L_x_12) ;  /* 0x00000009008c7547 */ /* 0x000fea000b800000 */
[----:B------:R-:W-:Y:S02]  /*07d0*/  UIADD3 UR9, UPT, UPT, -UR5, URZ, URZ ;  /* 0x000000ff05097290 */ /* 0x000fe4000fffe1ff */
[----:B------:R-:W-:Y:S02]  /*07e0*/  UPLOP3.LUT UP0, UPT, UPT, UPT, UPT, 0x80, 0x8 ;  /* 0x000000000008789c */ /* 0x000fe40003f0f070 */
[----:B------:R-:W-:-:S09]  /*07f0*/  UISETP.GT.AND UP2, UPT, UR9, 0x6, UPT ;  /* 0x000000060900788c */ /* 0x000fd2000bf44270 */
[----:B------:R-:W-:Y:S05]  /*0800*/  BRA.U !UP2, `(.L_x_13) ;  /* 0x000000050a987547 */ /* 0x000fea000b800000 */
[----:B------:R-:W-:-:S11]  /*0810*/  UPLOP3.LUT UP0, UPT, UPT, UPT, UPT, 0x40, 0x4 ;  /* 0x000000000004789c */ /* 0x000fd60003f0e870 */
.L_x_14:
[----:B------:R-:W-:Y:S01]  /*0820*/  LDS.64 R18, [R3+UR8] ;  /* 0x0000000803127984 */ /* 0x000fe20008000a00 */
[----:B------:R-:W-:-:S03]  /*0830*/  UIADD3 UR5, UPT, UPT, UR5, 0x8, URZ ;  /* 0x0000000805057890 */ /* 0x000fc6000fffe0ff */
[----:B------:R-:W0:Y:S01]  /*0840*/  LDS.128 R8, [R22] ;  /* 0x0000000016087984 */ /* 0x000e220000000c00 */
[----:B------:R-:W-:-:S03]  /*0850*/  UISETP.GE.AND UP2, UPT, UR5, -0x6, UPT ;  /* 0xfffffffa0500788c */ /* 0x000fc6000bf46270 */
[----:B------:R-:W1:Y:S01]  /*0860*/  LDS.64 R16, [R23+-0x8] ;  /* 0xfffff80017107984 */ /* 0x000e620000000a00 */
[C---:B0-----:R-:W-:Y:S01]  /*0870*/  FFMA R28, R8.reuse, R18, R27 ;  /* 0x00000012081c7223 */ /* 0x041fe2000000001b */
[----:B------:R-:W-:Y:S01]  /*0880*/  FFMA R8, R8, R19, R24 ;  /* 0x0000001308087223 */ /* 0x000fe20000000018 */
[-C--:B-1----:R-:W-:Y:S01]  /*0890*/  FFMA R24, R18, R16.reuse, R25 ;  /* 0x0000001012187223 */ /* 0x082fe20000000019 */
[----:B------:R-:W-:Y:S02]  /*08a0*/  FFMA R16, R19, R16, R26 ;  /* 0x0000001013107223 */ /* 0x000fe4000000001a */
[----:B------:R-:W0:Y:S02]  /*08b0*/  LDS.64 R18, [R7+UR8] ;  /* 0x0000000807127984 */ /* 0x000e240008000a00 */
[CC--:B0-----:R-:W-:Y:S01]  /*08c0*/  FFMA R27, R9.reuse, R18.reuse, R28 ;  /* 0x00000012091b7223 */ /* 0x0c1fe2000000001c */
[-C--:B------:R-:W-:Y:S01]  /*08d0*/  FFMA R28, R9, R19.reuse, R8 ;  /* 0x00000013091c7223 */ /* 0x080fe20000000008 */
[C---:B------:R-:W-:Y:S01]  /*08e0*/  FFMA R25, R17.reuse, R18, R24 ;  /* 0x0000001211197223 */ /* 0x040fe20000000018 */
[----:B------:R-:W0:Y:S01]  /*08f0*/  LDS.64 R8, [R6+UR8] ;  /* 0x0000000806087984 */ /* 0x000e220008000a00 */
[----:B------:R-:W-:-:S03]  /*0900*/  FFMA R24, R17, R19, R16 ;  /* 0x0000001311187223 */ /* 0x000fc60000000010 */
[----:B------:R-:W1:Y:S04]  /*0910*/  LDS.64 R16, [R23] ;  /* 0x0000000017107984 */ /* 0x000e680000000a00 */
[----:B------:R-:W2:Y:S01]  /*0920*/  LDS.64 R18, [R4+UR8] ;  /* 0x0000000804127984 */ /* 0x000ea20008000a00 */
[----:B------:R-:W-:Y:S01]  /*0930*/  ULEA UR8, UR15, UR8, 0x5 ;  /* 0x000000080f087291 */ /* 0x000fe2000f8e28ff */
[C---:B0-----:R-:W-:Y:S01]  /*0940*/  FFMA R26, R10.reuse, R8, R27 ;  /* 0x000000080a1a7223 */ /* 0x041fe2000000001b */
[----:B------:R-:W-:Y:S01]  /*0950*/  FFMA R28, R10, R9, R28 ;  /* 0x000000090a1c7223 */ /* 0x000fe2000000001c */
[-C--:B-1----:R-:W-:Y:S01]  /*0960*/  FFMA R8, R8, R16.reuse, R25 ;  /* 0x0000001008087223 */ /* 0x082fe20000000019 */
[----:B------:R-:W-:Y:S01]  /*0970*/  FFMA R24, R9, R16, R24 ;  /* 0x0000001009187223 */ /* 0x000fe20000000018 */
[CC--:B--2---:R-:W-:Y:S01]  /*0980*/  FFMA R27, R11.reuse, R18.reuse, R26 ;  /* 0x000000120b1b7223 */ /* 0x0c4fe2000000001a */
[-C--:B------:R-:W-:Y:S01]  /*0990*/  FFMA R16, R11, R19.reuse, R28 ;  /* 0x000000130b107223 */ /* 0x080fe2000000001c */
[C---:B------:R-:W-:Y:S01]  /*09a0*/  FFMA R25, R17.reuse, R18, R8 ;  /* 0x0000001211197223 */ /* 0x040fe20000000008 */
[----:B------:R-:W-:Y:S01]  /*09b0*/  FFMA R26, R17, R19, R24 ;  /* 0x00000013111a7223 */ /* 0x000fe20000000018 */
[----:B------:R-:W-:Y:S04]  /*09c0*/  LDS.128 R8, [R22+0x10] ;  /* 0x0000100016087984 */ /* 0x000fe80000000c00 */
[----:B------:R-:W0:Y:S02]  /*09d0*/  LDS.64 R18, [R3+UR8] ;  /* 0x0000000803127984 */ /* 0x000e240008000a00 */
[C---:B0-----:R-:W-:Y:S01]  /*09e0*/  FFMA R24, R8.reuse, R18, R27 ;  /* 0x0000001208187223 */ /* 0x041fe2000000001b */
[----:B------:R-:W-:-:S02]  /*09f0*/  FFMA R8, R8, R19, R16 ;  /* 0x0000001308087223 */ /* 0x000fc40000000010 */
[----:B------:R-:W0:Y:S02]  /*0a00*/  LDS.64 R16, [R23+0x8] ;  /* 0x0000080017107984 */ /* 0x000e240000000a00 */
[-C--:B0-----:R-:W-:Y:S01]  /*0a10*/  FFMA R28, R18, R16.reuse, R25 ;  /* 0x00000010121c7223 */ /* 0x081fe20000000019 */
[----:B------:R-:W-:Y:S02]  /*0a20*/  FFMA R26, R19, R16, R26 ;  /* 0x00000010131a7223 */ /* 0x000fe4000000001a */
[----:B------:R-:W0:Y:S02]  /*0a30*/  LDS.64 R18, [R7+UR8] ;  /* 0x0000000807127984 */ /* 0x000e240008000a00 */
[CC--:B0-----:R-:W-:Y:S01]  /*0a40*/  FFMA R27, R9.reuse, R18.reuse, R24 ;  /* 0x00000012091b7223 */ /* 0x0c1fe20000000018 */
[-C--:B------:R-:W-:Y:S01]  /*0a50*/  FFMA R16, R9, R19.reuse, R8 ;  /* 0x0000001309107223 */ /* 0x080fe20000000008 */
[C---:B------:R-:W-:Y:S01]  /*0a60*/  FFMA R25, R17.reuse, R18, R28 ;  /* 0x0000001211197223 */ /* 0x040fe2000000001c */
[----:B------:R-:W0:Y:S01]  /*0a70*/  LDS.64 R8, [R6+UR8] ;  /* 0x0000000806087984 */ /* 0x000e220008000a00 */
[----:B------:R-:W-:-:S03]  /*0a80*/  FFMA R26, R17, R19, R26 ;  /* 0x00000013111a7223 */ /* 0x000fc6000000001a */
[----:B------:R-:W1:Y:S01]  /*0a90*/  LDS.64 R18, [R4+UR8] ;  /* 0x0000000804127984 */ /* 0x000e620008000a00 */
[----:B------:R-:W-:Y:S01]  /*0aa0*/  ULEA UR8, UR15, UR8, 0x5 ;  /* 0x000000080f087291 */ /* 0x000fe2000f8e28ff */
[C---:B0-----:R-:W-:Y:S01]  /*0ab0*/  FFMA R24, R10.reuse, R8, R27 ;  /* 0x000000080a187223 */ /* 0x041fe2000000001b */
[----:B------:R-:W-:Y:S02]  /*0ac0*/  FFMA R10, R10, R9, R16 ;  /* 0x000000090a0a7223 */ /* 0x000fe40000000010 */
[----:B------:R-:W0:Y:S01]  /*0ad0*/  LDS.64 R16, [R23+0x10] ;  /* 0x0000100017107984 */ /* 0x000e220000000a00 */
[----:B-1----:R-:W-:Y:S01]  /*0ae0*/  FFMA R27, R11, R18, R24 ;  /* 0x000000120b1b7223 */ /* 0x002fe20000000018 */
[-C--:B0-----:R-:W-:Y:S01]  /*0af0*/  FFMA R8, R8, R16.reuse, R25 ;  /* 0x0000001008087223 */ /* 0x081fe20000000019 */
[----:B------:R-:W-:Y:S01]  /*0b00*/  FFMA R26, R9, R16, R26 ;  /* 0x00000010091a7223 */ /* 0x000fe2000000001a */
[-C--:B------:R-:W-:Y:S02]  /*0b10*/  FFMA R16, R11, R19.reuse, R10 ;  /* 0x000000130b107223 */ /* 0x080fe4000000000a */
        /* <DEDUP_REMOVED lines=26> */
[----:B------:R0:W-:Y:S04]  /*0cc0*/  LDS.128 R8, [R22+0x30] ;  /* 0x0000300016087984 */ /* 0x0001e80000000c00 */
[----:B------:R-:W1:Y:S01]  /*0cd0*/  LDS.64 R18, [R3+UR8] ;  /* 0x0000000803127984 */ /* 0x000e620008000a00 */
[----:B0-----:R-:W-:Y:S01]  /*0ce0*/  IADD3 R22, PT, PT, R22, 0x40, RZ ;  /* 0x0000004016167810 */ /* 0x001fe20007ffe0ff */
[C---:B-1----:R-:W-:Y:S01]  /*0cf0*/  FFMA R26, R8.reuse, R18, R27 ;  /* 0x00000012081a7223 */ /* 0x042fe2000000001b */
        /* <DEDUP_REMOVED lines=10> */
[----:B------:R1:W2:Y:S04]  /*0da0*/  LDS.64 R16, [R23+0x30] ;  /* 0x0000300017107984 */ /* 0x0002a80000000a00 */
[----:B------:R-:W3:Y:S01]  /*0db0*/  LDS.64 R18, [R4+UR8] ;  /* 0x0000000804127984 */ /* 0x000ee20008000a00 */
[----:B------:R-:W-:Y:S01]  /*0dc0*/  ULEA UR8, UR15, UR8, 0x5 ;  /* 0x000000080f087291 */ /* 0x000fe2000f8e28ff */
[----:B-1----:R-:W-:Y:S01]  /*0dd0*/  IADD3 R23, PT, PT, R23, 0x40, RZ ;  /* 0x0000004017177810 */ /* 0x002fe20007ffe0ff */
[C---:B0-----:R-:W-:Y:S01]  /*0de0*/  FFMA R28, R10.reuse, R8, R25 ;  /* 0x000000080a1c7223 */ /* 0x041fe20000000019 */
[----:B------:R-:W-:Y:S01]  /*0df0*/  FFMA R26, R10, R9, R26 ;  /* 0x000000090a1a7223 */ /* 0x000fe2000000001a */
[-C--:B--2---:R-:W-:Y:S01]  /*0e00*/  FFMA R8, R8, R16.reuse, R27 ;  /* 0x0000001008087223 */ /* 0x084fe2000000001b */
[----:B------:R-:W-:-:S02]  /*0e10*/  FFMA R16, R9, R16, R24 ;  /* 0x0000001009107223 */ /* 0x000fc40000000018 */
[CC--:B---3--:R-:W-:Y:S01]  /*0e20*/  FFMA R24, R11.reuse, R19.reuse, R26 ;  /* 0x000000130b187223 */ /* 0x0c8fe2000000001a */
[-C--:B------:R-:W-:Y:S01]  /*0e30*/  FFMA R27, R11, R18.reuse, R28 ;  /* 0x000000120b1b7223 */ /* 0x080fe2000000001c */
[C---:B------:R-:W-:Y:S01]  /*0e40*/  FFMA R25, R17.reuse, R18, R8 ;  /* 0x0000001211197223 */ /* 0x040fe20000000008 */
[----:B------:R-:W-:Y:S01]  /*0e50*/  FFMA R26, R17, R19, R16 ;  /* 0x00000013111a7223 */ /* 0x000fe20000000010 */
[----:B------:R-:W-:Y:S06]  /*0e60*/  BRA.U !UP2, `(.L_x_14) ;  /* 0xfffffff90a6c7547 */ /* 0x000fec000b83ffff */
.L_x_13:
[----:B------:R-:W-:-:S04]  /*0e70*/  UIADD3 UR9, UPT, UPT, -UR5, URZ, URZ ;  /* 0x000000ff05097290 */ /* 0x000fc8000fffe1ff */
[----:B------:R-:W-:-:S09]  /*0e80*/  UISETP.GT.AND UP2, UPT, UR9, 0x2, UPT ;  /* 0x000000020900788c */ /* 0x000fd2000bf44270 */
[----:B------:R-:W-:Y:S05]  /*0e90*/  BRA.U !UP2, `(.L_x_15) ;  /* 0x000000010ad07547 */ /* 0x000fea000b800000 */
[----:B------:R-:W-:Y:S01]  /*0ea0*/  LDS.64 R18, [R3+UR8] ;  /* 0x0000000803127984 */ /* 0x000fe20008000a00 */
[----:B------:R-:W-:Y:S02]  /*0eb0*/  UIADD3 UR5, UPT, UPT, UR5, 0x4, URZ ;  /* 0x0000000405057890 */ /* 0x000fe4000fffe0ff */
[----:B------:R-:W-:Y:S01]  /*0ec0*/  UPLOP3.LUT UP0, UPT, UPT, UPT, UPT, 0x40, 0x4 ;  /* 0x000000000004789c */ /* 0x000fe20003f0e870 */
[----:B------:R-:W0:Y:S04]  /*0ed0*/  LDS.128 R8, [R22] ;  /* 0x0000000016087984 */ /* 0x000e280000000c00 */
[----:B------:R-:W1:Y:S01]  /*0ee0*/  LDS.64 R16, [R23+-0x8] ;  /* 0xfffff80017107984 */ /* 0x000e620000000a00 */
[C---:B0-----:R-:W-:Y:S01]  /*0ef0*/  FFMA R28, R8.reuse, R18, R27 ;  /* 0x00000012081c7223 */ /* 0x041fe2000000001b */
[----:B------:R-:W-:Y:S01]  /*0f00*/  FFMA R8, R8, R19, R24 ;  /* 0x0000001308087223 */ /* 0x000fe20000000018 */
[-C--:B-1----:R-:W-:Y:S01]  /*0f10*/  FFMA R24, R18, R16.reuse, R25 ;  /* 0x0000001012187223 */ /* 0x082fe20000000019 */
[----:B------:R-:W-:-:S02]  /*0f20*/  FFMA R16, R19, R16, R26 ;  /* 0x0000001013107223 */ /* 0x000fc4000000001a */
        /* <DEDUP_REMOVED lines=12> */
[----:B------:R-:W-:Y:S02]  /*0ff0*/  FFMA R24, R9, R16, R24 ;  /* 0x0000001009187223 */ /* 0x000fe40000000018 */
[CC--:B--2---:R-:W-:Y:S01]  /*1000*/  FFMA R16, R11.reuse, R19.reuse, R28 ;  /* 0x000000130b107223 */ /* 0x0c4fe2000000001c */
[-C--:B------:R-:W-:Y:S01]  /*1010*/  FFMA R27, R11, R18.reuse, R26 ;  /* 0x000000120b1b7223 */ /* 0x080fe2000000001a */
        /* <DEDUP_REMOVED lines=27> */
[----:B------:R-:W-:-:S07]  /*11d0*/  FFMA R26, R17, R19, R16 ;  /* 0x00000013111a7223 */ /* 0x000fce0000000010 */
.L_x_15:
[----:B------:R-:W-:-:S09]  /*11e0*/  UISETP.NE.OR UP0, UPT, UR5, URZ, UP0 ;  /* 0x000000ff0500728c */ /* 0x000fd20008705670 */
[----:B------:R-:W-:Y:S05]  /*11f0*/  BRA.U !UP0, `(.L_x_16) ;  /* 0x0000000108747547 */ /* 0x000fea000b800000 */
.L_x_12:
[----:B------:R-:W-:Y:S01]  /*1200*/  LDS.64 R18, [R3+UR8] ;  /* 0x0000000803127984 */ /* 0x000fe20008000a00 */
[----:B------:R-:W-:-:S03]  /*1210*/  UIADD3 UR5, UPT, UPT, UR5, 0x2, URZ ;  /* 0x0000000205057890 */ /* 0x000fc6000fffe0ff */
[----:B------:R0:W1:Y:S01]  /*1220*/  LDS.128 R8, [R22] ;  /* 0x0000000016087984 */ /* 0x0000620000000c00 */
[----:B------:R-:W-:-:S03]  /*1230*/  UISETP.NE.AND UP0, UPT, UR5, URZ, UPT ;  /* 0x000000ff0500728c */ /* 0x000fc6000bf05270 */
[----:B------:R-:W2:Y:S01]  /*1240*/  LDS.64 R16, [R23+-0x8] ;  /* 0xfffff80017107984 */ /* 0x000ea20000000a00 */
[----:B0-----:R-:W-:Y:S01]  /*1250*/  IADD3 R22, PT, PT, R22, 0x10, RZ ;  /* 0x0000001016167810 */ /* 0x001fe20007ffe0ff */
[C---:B-1----:R-:W-:Y:S01]  /*1260*/  FFMA R28, R8.reuse, R18, R27 ;  /* 0x00000012081c7223 */ /* 0x042fe2000000001b */
[----:B------:R-:W-:Y:S01]  /*1270*/  FFMA R8, R8, R19, R24 ;  /* 0x0000001308087223 */ /* 0x000fe20000000018 */
[-C--:B--2---:R-:W-:Y:S01]  /*1280*/  FFMA R24, R18, R16.reuse, R25 ;  /* 0x0000001012187223 */ /* 0x084fe20000000019 */
[----:B------:R-:W-:Y:S02]  /*1290*/  FFMA R16, R19, R16, R26 ;  /* 0x0000001013107223 */ /* 0x000fe4000000001a */
[----:B------:R-:W0:Y:S02]  /*12a0*/  LDS.64 R18, [R7+UR8] ;  /* 0x0000000807127984 */ /* 0x000e240008000a00 */
[CC--:B0-----:R-:W-:Y:S01]  /*12b0*/  FFMA R25, R9.reuse, R18.reuse, R28 ;  /* 0x0000001209197223 */ /* 0x0c1fe2000000001c */
[-C--:B------:R-:W-:Y:S01]  /*12c0*/  FFMA R26, R9, R19.reuse, R8 ;  /* 0x00000013091a7223 */ /* 0x080fe20000000008 */
[C---:B------:R-:W-:Y:S01]  /*12d0*/  FFMA R27, R17.reuse, R18, R24 ;  /* 0x00000012111b7223 */ /* 0x040fe20000000018 */
[----:B------:R-:W0:Y:S01]  /*12e0*/  LDS.64 R8, [R6+UR8] ;  /* 0x0000000806087984 */ /* 0x000e220008000a00 */
[----:B------:R-:W-:-:S03]  /*12f0*/  FFMA R24, R17, R19, R16 ;  /* 0x0000001311187223 */ /* 0x000fc60000000010 */
[----:B------:R1:W2:Y:S04]  /*1300*/  LDS.64 R16, [R23] ;  /* 0x0000000017107984 */ /* 0x0002a80000000a00 */
        /* <DEDUP_REMOVED lines=11> */
[----:B------:R-:W-:Y:S06]  /*13c0*/  BRA.U UP0, `(.L_x_12) ;  /* 0xfffffffd008c7547 */ /* 0x000fec000b83ffff */
.L_x_16:
[----:B------:R-:W-:-:S04]  /*13d0*/  USHF.L.U32 UR9, UR15, 0x1, URZ ;  /* 0x000000010f097899 */ /* 0x000fc800080006ff */
[----:B------:R-:W-:-:S06]  /*13e0*/  ULOP3.LUT UR5, UR9, 0xffc, URZ, 0xc0, !UPT ;  /* 0x00000ffc09057892 */ /* 0x000fcc000f8ec0ff */
[----:B------:R-:W-:-:S07]  /*13f0*/  MOV R8, UR5 ;  /* 0x0000000500087c02 */ /* 0x000fce0008000f00 */
.L_x_11:
[----:B------:R-:W-:-:S04]  /*1400*/  ULOP3.LUT UR5, UR15, 0x1, URZ, 0xc0, !UPT ;  /* 0x000000010f057892 */ /* 0x000fc8000f8ec0ff */
[----:B------:R-:W-:-:S09]  /*1410*/  UISETP.NE.U32.AND UP0, UPT, UR5, 0x1, UPT ;  /* 0x000000010500788c */ /* 0x000fd2000bf05070 */
[----:B------:R-:W-:Y:S05]  /*1420*/  BRA.U UP0, `(.L_x_17) ;  /* 0x0000000100547547 */ /* 0x000fea000b800000 */
[----:B------:R-:W1:Y:S01]  /*1430*/  S2UR UR8, SR_CgaCtaId ;  /* 0x00000000000879c3 */ /* 0x000e620000008800 */
[----:B------:R-:W-:Y:S01]  /*1440*/  UMOV UR5, 0x400 ;  /* 0x0000040000057882 */ /* 0x000fe20000000000 */
[----:B------:R-:W-:Y:S01]  /*1450*/  IADD3 R9, PT, PT, R12, R8, RZ ;  /* 0x000000080c097210 */ /* 0x000fe20007ffe0ff */
[----:B------:R-:W-:Y:S01]  /*1460*/  IMAD R8, R8, UR9, R21 ;  /* 0x0000000908087c24 */ /* 0x000fe2000f8e0215 */
[----:B-1----:R-:W-:-:S06]  /*1470*/  ULEA UR5, UR8, UR5, 0x18 ;  /* 0x0000000508057291 */ /* 0x002fcc000f8ec0ff */
[----:B0-----:R-:W-:Y:S02]  /*1480*/  LEA R11, R9, UR5, 0x2 ;  /* 0x00000005090b7c11 */ /* 0x001fe4000f8e10ff */
[----:B------:R-:W-:Y:S02]  /*1490*/  LEA R9, R8, UR6, 0x2 ;  /* 0x0000000608097c11 */ /* 0x000fe4000f8e10ff */
[C---:B------:R-:W-:Y:S02]  /*14a0*/  LEA R16, R0.reuse, R11, 0x3 ;  /* 0x0000000b00107211 */ /* 0x040fe400078e18ff */
[----:B------:R-:W-:Y:S01]  /*14b0*/  LEA R18, R0, R9, 0x3 ;  /* 0x0000000900127211 */ /* 0x000fe200078e18ff */
[----:B------:R-:W-:Y:S04]  /*14c0*/  LDS.64 R10, [R11] ;  /* 0x000000000b0a7984 */ /* 0x000fe80000000a00 */
[----:B------:R-:W0:Y:S04]  /*14d0*/  LDS.64 R8, [R9] ;  /* 0x0000000009087984 */ /* 0x000e280000000a00 */
[----:B------:R-:W1:Y:S04]  /*14e0*/  LDS.64 R16, [R16] ;  /* 0x0000000010107984 */ /* 0x000e680000000a00 */
[----:B------:R-:W2:Y:S01]  /*14f0*/  LDS.64 R18, [R18] ;  /* 0x0000000012127984 */ /* 0x000ea20000000a00 */
[C---:B0-----:R-:W-:Y:S01]  /*1500*/  FFMA R22, R10.reuse, R8, R27 ;  /* 0x000000080a167223 */ /* 0x041fe2000000001b */
[----:B------:R-:W-:Y:S01]  /*1510*/  FFMA R24, R10, R9, R24 ;  /* 0x000000090a187223 */ /* 0x000fe20000000018 */
[-C--:B-1----:R-:W-:Y:S01]  /*1520*/  FFMA R8, R8, R16.reuse, R25 ;  /* 0x0000001008087223 */ /* 0x082fe20000000019 */
[----:B------:R-:W-:Y:S01]  /*1530*/  FFMA R26, R9, R16, R26 ;  /* 0x00000010091a7223 */ /* 0x000fe2000000001a */
[CC--:B--2---:R-:W-:Y:S01]  /*1540*/  FFMA R27, R11.reuse, R18.reuse, R22 ;  /* 0x000000120b1b7223 */ /* 0x0c4fe20000000016 */
[-C--:B------:R-:W-:Y:S01]  /*1550*/  FFMA R24, R11, R19.reuse, R24 ;  /* 0x000000130b187223 */ /* 0x080fe20000000018 */
[C---:B------:R-:W-:Y:S01]  /*1560*/  FFMA R25, R17.reuse, R18, R8 ;  /* 0x0000001211197223 */ /* 0x040fe20000000008 */
[----:B------:R-:W-:-:S07]  /*1570*/  FFMA R26, R17, R19, R26 ;  /* 0x00000013111a7223 */ /* 0x000fce000000001a */
.L_x_17:
[----:B------:R-:W-:Y:S06]  /*1580*/  BAR.SYNC.DEFER_BLOCKING 0x0 ;  /* 0x0000000000007b1d */ /* 0x000fec0000010000 */
[----:B------:R-:W-:Y:S05]  /*1590*/  BRA.U UP1, `(.L_x_18) ;  /* 0xffffffed01bc7547 */ /* 0x000fea000b83ffff */
.L_x_10:
[----:B------:R-:W1:Y:S01]  /*15a0*/  LDC.64 R6, c[0x0][0x3a0] ;  /* 0x0000e800ff067b82 */ /* 0x000e620000000a00 */
[----:B------:R-:W-:-:S05]  /*15b0*/  IMAD R3, R15, UR19, R14 ;  /* 0x000000130f037c24 */ /* 0x000fca000f8e020e */
[----:B------:R-:W-:-:S04]  /*15c0*/  IADD3 R5, PT, PT, R3, UR19, RZ ;  /* 0x0000001303057c10 */ /* 0x000fc8000fffe0ff */
[----:B------:R-:W-:Y:S01]  /*15d0*/  IADD3 R9, PT, PT, R5, 0x1, RZ ;  /* 0x0000000105097810 */ /* 0x000fe20007ffe0ff */
[----:B-1----:R-:W-:-:S04]  /*15e0*/  IMAD.WIDE.U32 R2, R3, 0x4, R6 ;  /* 0x0000000403027825 */ /* 0x002fc800078e0006 */
[--C-:B------:R-:W-:Y:S01]  /*15f0*/  IMAD.WIDE.U32 R4, R5, 0x4, R6.reuse ;  /* 0x0000000405047825 */ /* 0x100fe200078e0006 */
[----:B------:R-:W-:Y:S03]  /*1600*/  STG.E desc[UR10][R2.64], R27 ;  /* 0x0000001b02007986 */ /* 0x000fe6000c10190a */
[----:B------:R-:W-:Y:S01]  /*1610*/  IMAD.WIDE.U32 R6, R9, 0x4, R6 ;  /* 0x0000000409067825 */ /* 0x000fe200078e0006 */
[----:B------:R-:W-:Y:S04]  /*1620*/  STG.E desc[UR10][R2.64+0x4], R24 ;  /* 0x0000041802007986 */ /* 0x000fe8000c10190a */
[----:B------:R-:W-:Y:S04]  /*1630*/  STG.E desc[UR10][R4.64], R25 ;  /* 0x0000001904007986 */ /* 0x000fe8000c10190a */
[----:B------:R-:W-:Y:S01]  /*1640*/  STG.E desc[UR10][R6.64], R26 ;  /* 0x0000001a06007986 */ /* 0x000fe2000c10190a */
[----:B------:R-:W-:Y:S05]  /*1650*/  EXIT ;  /* 0x000000000000794d */ /* 0x000fea0003800000 */
.L_x_19:
        /* <DEDUP_REMOVED lines=10> */
.L_x_21:


//--------------------- .nv.shared._ZN15matmul_improved15matmul_improvedEiiiPKfS1_Pf --------------------------
	.section	.nv.shared._ZN15matmul_improved15matmul_improvedEiiiPKfS1_Pf,"aw",@nobits
	.sectionflags	@""
	.align	16
	.zero		1024


//--------------------- .nv.shared.reserved.0     --------------------------
	.section	.nv.shared.reserved.0,"aw",@nobits
	.weak		__nv_reservedSMEM_offset_0_alias
	.size		__nv_reservedSMEM_offset_0_alias, 0, 64
	.other		__nv_reservedSMEM_offset_0_alias,@"STO_CUDA_RESERVED_SHARED STV_DEFAULT"
__nv_reservedSMEM_offset_0_alias:
	.zero		0
	.zero		64


//--------------------- .nv.shared._ZN13matmul_l1_reg13matmul_l1_regEiiiPKfS1_Pf --------------------------
	.section	.nv.shared._ZN13matmul_l1_reg13matmul_l1_regEiiiPKfS1_Pf,"aw",@nobits
	.sectionflags	@""
	.align	16
	.zero		1024


//--------------------- .nv.constant0._ZN15matmul_improved15matmul_improvedEiiiPKfS1_Pf --------------------------
	.section	.nv.constant0._ZN15matmul_improved15matmul_improvedEiiiPKfS1_Pf,"a",@progbits
	.sectionflags	@""
	.align	4
.nv.constant0._ZN15matmul_improved15matmul_improvedEiiiPKfS1_Pf:
	.zero		936


//--------------------- .nv.constant0._ZN13matmul_l1_reg13matmul_l1_regEiiiPKfS1_Pf --------------------------
	.section	.nv.constant0._ZN13matmul_l1_reg13matmul_l1_regEiiiPKfS1_Pf,"a",@progbits
	.sectionflags	@""
	.align	4
.nv.constant0._ZN13matmul_l1_reg13matmul_l1_regEiiiPKfS1_Pf:
	.zero		936


//--------------------- SYMBOLS --------------------------

	.type		.nv.reservedSmem.offset0,@object
	.size		.nv.reservedSmem.offset0,0x4
	.type		.nv.reservedSmem.cap,@object
	.size		.nv.reservedSmem.cap,0x4
